//
// Generated by NVIDIA NVVM Compiler
//
// Compiler Build ID: CL-36424714
// Cuda compilation tools, release 13.0, V13.0.88
// Based on NVVM 20.0.0
//

.version 9.0
.target sm_100
.address_size 64

	// .globl	_Z21sorted_mean_per_slicePjS_PdjS0_

.visible .entry _Z21sorted_mean_per_slicePjS_PdjS0_(
	.param .u64 .ptr .align 1 _Z21sorted_mean_per_slicePjS_PdjS0__param_0,
	.param .u64 .ptr .align 1 _Z21sorted_mean_per_slicePjS_PdjS0__param_1,
	.param .u64 .ptr .align 1 _Z21sorted_mean_per_slicePjS_PdjS0__param_2,
	.param .u32 _Z21sorted_mean_per_slicePjS_PdjS0__param_3,
	.param .u64 .ptr .align 1 _Z21sorted_mean_per_slicePjS_PdjS0__param_4
)
{
	.reg .pred 	%p<14>;
	.reg .b32 	%r<43>;
	.reg .b64 	%rd<24>;
	.reg .b64 	%fd<87>;

	ld.param.u64 	%rd10, [_Z21sorted_mean_per_slicePjS_PdjS0__param_0];
	ld.param.u64 	%rd11, [_Z21sorted_mean_per_slicePjS_PdjS0__param_1];
	ld.param.u64 	%rd13, [_Z21sorted_mean_per_slicePjS_PdjS0__param_2];
	ld.param.u32 	%r27, [_Z21sorted_mean_per_slicePjS_PdjS0__param_3];
	ld.param.u64 	%rd12, [_Z21sorted_mean_per_slicePjS_PdjS0__param_4];
	cvta.to.global.u64 	%rd1, %rd13;
	mov.u32 	%r28, %ctaid.x;
	mov.u32 	%r1, %ntid.x;
	mov.u32 	%r29, %tid.x;
	mad.lo.s32 	%r35, %r28, %r1, %r29;
	setp.ge.u32 	%p1, %r35, %r27;
	@%p1 bra 	$L__BB0_19;
	mov.u32 	%r30, %nctaid.x;
	mul.lo.s32 	%r3, %r1, %r30;
	add.s64 	%rd2, %rd1, 64;
	cvta.to.global.u64 	%rd3, %rd11;
	cvta.to.global.u64 	%rd4, %rd10;
	cvta.to.global.u64 	%rd5, %rd12;
$L__BB0_2:
	mul.wide.s32 	%rd14, %r35, 4;
	add.s64 	%rd6, %rd3, %rd14;
	ld.global.u32 	%r36, [%rd6];
	add.s64 	%rd7, %rd4, %rd14;
	ld.global.u32 	%r40, [%rd7];
	sub.s32 	%r7, %r36, %r40;
	setp.ne.s32 	%p2, %r7, 0;
	mul.wide.s32 	%rd15, %r35, 8;
	add.s64 	%rd8, %rd5, %rd15;
	@%p2 bra 	$L__BB0_4;
	mov.b64 	%rd16, 0;
	st.global.u64 	[%rd8], %rd16;
	ld.global.u32 	%r40, [%rd7];
	ld.global.u32 	%r36, [%rd6];
$L__BB0_4:
	setp.ge.u32 	%p3, %r40, %r36;
	mov.f64 	%fd86, 0d0000000000000000;
	@%p3 bra 	$L__BB0_18;
	add.s32 	%r31, %r40, 1;
	max.u32 	%r32, %r36, %r31;
	sub.s32 	%r12, %r32, %r40;
	and.b32  	%r13, %r12, 15;
	sub.s32 	%r33, %r40, %r32;
	setp.gt.u32 	%p4, %r33, -16;
	mov.f64 	%fd86, 0d0000000000000000;
	@%p4 bra 	$L__BB0_8;
	and.b32  	%r34, %r12, -16;
	neg.s32 	%r38, %r34;
	mov.f64 	%fd86, 0d0000000000000000;
$L__BB0_7:
	.pragma "nounroll";
	mul.wide.s32 	%rd17, %r40, 8;
	add.s64 	%rd18, %rd2, %rd17;
	ld.global.f64 	%fd19, [%rd18+-64];
	add.f64 	%fd20, %fd86, %fd19;
	ld.global.f64 	%fd21, [%rd18+-56];
	add.f64 	%fd22, %fd20, %fd21;
	ld.global.f64 	%fd23, [%rd18+-48];
	add.f64 	%fd24, %fd22, %fd23;
	ld.global.f64 	%fd25, [%rd18+-40];
	add.f64 	%fd26, %fd24, %fd25;
	ld.global.f64 	%fd27, [%rd18+-32];
	add.f64 	%fd28, %fd26, %fd27;
	ld.global.f64 	%fd29, [%rd18+-24];
	add.f64 	%fd30, %fd28, %fd29;
	ld.global.f64 	%fd31, [%rd18+-16];
	add.f64 	%fd32, %fd30, %fd31;
	ld.global.f64 	%fd33, [%rd18+-8];
	add.f64 	%fd34, %fd32, %fd33;
	ld.global.f64 	%fd35, [%rd18];
	add.f64 	%fd36, %fd34, %fd35;
	ld.global.f64 	%fd37, [%rd18+8];
	add.f64 	%fd38, %fd36, %fd37;
	ld.global.f64 	%fd39, [%rd18+16];
	add.f64 	%fd40, %fd38, %fd39;
	ld.global.f64 	%fd41, [%rd18+24];
	add.f64 	%fd42, %fd40, %fd41;
	ld.global.f64 	%fd43, [%rd18+32];
	add.f64 	%fd44, %fd42, %fd43;
	ld.global.f64 	%fd45, [%rd18+40];
	add.f64 	%fd46, %fd44, %fd45;
	ld.global.f64 	%fd47, [%rd18+48];
	add.f64 	%fd48, %fd46, %fd47;
	ld.global.f64 	%fd49, [%rd18+56];
	add.f64 	%fd86, %fd48, %fd49;
	add.s32 	%r40, %r40, 16;
	add.s32 	%r38, %r38, 16;
	setp.ne.s32 	%p5, %r38, 0;
	@%p5 bra 	$L__BB0_7;
$L__BB0_8:
	setp.eq.s32 	%p6, %r13, 0;
	@%p6 bra 	$L__BB0_18;
	and.b32  	%r20, %r12, 7;
	setp.lt.u32 	%p7, %r13, 8;
	@%p7 bra 	$L__BB0_11;
	mul.wide.s32 	%rd19, %r40, 8;
	add.s64 	%rd20, %rd1, %rd19;
	ld.global.f64 	%fd51, [%rd20];
	add.f64 	%fd52, %fd86, %fd51;
	ld.global.f64 	%fd53, [%rd20+8];
	add.f64 	%fd54, %fd52, %fd53;
	ld.global.f64 	%fd55, [%rd20+16];
	add.f64 	%fd56, %fd54, %fd55;
	ld.global.f64 	%fd57, [%rd20+24];
	add.f64 	%fd58, %fd56, %fd57;
	ld.global.f64 	%fd59, [%rd20+32];
	add.f64 	%fd60, %fd58, %fd59;
	ld.global.f64 	%fd61, [%rd20+40];
	add.f64 	%fd62, %fd60, %fd61;
	ld.global.f64 	%fd63, [%rd20+48];
	add.f64 	%fd64, %fd62, %fd63;
	ld.global.f64 	%fd65, [%rd20+56];
	add.f64 	%fd86, %fd64, %fd65;
	add.s32 	%r40, %r40, 8;
$L__BB0_11:
	setp.eq.s32 	%p8, %r20, 0;
	@%p8 bra 	$L__BB0_18;
	and.b32  	%r23, %r12, 3;
	setp.lt.u32 	%p9, %r20, 4;
	@%p9 bra 	$L__BB0_14;
	mul.wide.s32 	%rd21, %r40, 8;
	add.s64 	%rd22, %rd1, %rd21;
	ld.global.f64 	%fd67, [%rd22];
	add.f64 	%fd68, %fd86, %fd67;
	ld.global.f64 	%fd69, [%rd22+8];
	add.f64 	%fd70, %fd68, %fd69;
	ld.global.f64 	%fd71, [%rd22+16];
	add.f64 	%fd72, %fd70, %fd71;
	ld.global.f64 	%fd73, [%rd22+24];
	add.f64 	%fd86, %fd72, %fd73;
	add.s32 	%r40, %r40, 4;
$L__BB0_14:
	setp.eq.s32 	%p10, %r23, 0;
	@%p10 bra 	$L__BB0_18;
	mul.wide.s32 	%rd23, %r40, 8;
	add.s64 	%rd9, %rd1, %rd23;
	ld.global.f64 	%fd74, [%rd9];
	add.f64 	%fd86, %fd86, %fd74;
	setp.eq.s32 	%p11, %r23, 1;
	@%p11 bra 	$L__BB0_18;
	ld.global.f64 	%fd75, [%rd9+8];
	add.f64 	%fd86, %fd86, %fd75;
	setp.eq.s32 	%p12, %r23, 2;
	@%p12 bra 	$L__BB0_18;
	ld.global.f64 	%fd76, [%rd9+16];
	add.f64 	%fd86, %fd86, %fd76;
$L__BB0_18:
	cvt.rn.f64.u32 	%fd77, %r7;
	div.rn.f64 	%fd78, %fd86, %fd77;
	st.global.f64 	[%rd8], %fd78;
	add.s32 	%r35, %r35, %r3;
	setp.lt.u32 	%p13, %r35, %r27;
	@%p13 bra 	$L__BB0_2;
$L__BB0_19:
	ret;

}
	// .globl	_Z20sorted_cov_per_slicePjS_PdjS0_
.visible .entry _Z20sorted_cov_per_slicePjS_PdjS0_(
	.param .u64 .ptr .align 1 _Z20sorted_cov_per_slicePjS_PdjS0__param_0,
	.param .u64 .ptr .align 1 _Z20sorted_cov_per_slicePjS_PdjS0__param_1,
	.param .u64 .ptr .align 1 _Z20sorted_cov_per_slicePjS_PdjS0__param_2,
	.param .u32 _Z20sorted_cov_per_slicePjS_PdjS0__param_3,
	.param .u64 .ptr .align 1 _Z20sorted_cov_per_slicePjS_PdjS0__param_4
)
{
	.reg .pred 	%p<24>;
	.reg .b32 	%r<67>;
	.reg .b64 	%rd<32>;
	.reg .b64 	%fd<204>;

	ld.param.u64 	%rd11, [_Z20sorted_cov_per_slicePjS_PdjS0__param_0];
	ld.param.u64 	%rd12, [_Z20sorted_cov_per_slicePjS_PdjS0__param_1];
	ld.param.u64 	%rd14, [_Z20sorted_cov_per_slicePjS_PdjS0__param_2];
	ld.param.u32 	%r41, [_Z20sorted_cov_per_slicePjS_PdjS0__param_3];
	ld.param.u64 	%rd13, [_Z20sorted_cov_per_slicePjS_PdjS0__param_4];
	cvta.to.global.u64 	%rd1, %rd14;
	mov.u32 	%r42, %ctaid.x;
	mov.u32 	%r1, %ntid.x;
	mov.u32 	%r43, %tid.x;
	mad.lo.s32 	%r54, %r42, %r1, %r43;
	setp.ge.u32 	%p1, %r54, %r41;
	@%p1 bra 	$L__BB1_33;
	mov.u32 	%r44, %nctaid.x;
	mul.lo.s32 	%r3, %r1, %r44;
	add.s64 	%rd2, %rd1, 64;
	cvta.to.global.u64 	%rd3, %rd12;
	cvta.to.global.u64 	%rd4, %rd11;
	cvta.to.global.u64 	%rd5, %rd13;
$L__BB1_2:
	mul.wide.s32 	%rd15, %r54, 4;
	add.s64 	%rd6, %rd3, %rd15;
	ld.global.u32 	%r55, [%rd6];
	add.s64 	%rd7, %rd4, %rd15;
	ld.global.u32 	%r64, [%rd7];
	sub.s32 	%r7, %r55, %r64;
	setp.ne.s32 	%p2, %r7, 0;
	mul.wide.s32 	%rd16, %r54, 8;
	add.s64 	%rd8, %rd5, %rd16;
	@%p2 bra 	$L__BB1_4;
	mov.b64 	%rd17, 0;
	st.global.u64 	[%rd8], %rd17;
	ld.global.u32 	%r64, [%rd7];
	ld.global.u32 	%r55, [%rd6];
$L__BB1_4:
	setp.ge.u32 	%p3, %r64, %r55;
	mov.f64 	%fd195, 0d0000000000000000;
	@%p3 bra 	$L__BB1_18;
	add.s32 	%r45, %r64, 1;
	max.u32 	%r46, %r55, %r45;
	sub.s32 	%r12, %r46, %r64;
	and.b32  	%r13, %r12, 15;
	sub.s32 	%r47, %r64, %r46;
	setp.gt.u32 	%p4, %r47, -16;
	mov.f64 	%fd195, 0d0000000000000000;
	mov.u32 	%r59, %r64;
	@%p4 bra 	$L__BB1_8;
	and.b32  	%r48, %r12, -16;
	neg.s32 	%r57, %r48;
	mov.f64 	%fd195, 0d0000000000000000;
	mov.u32 	%r59, %r64;
$L__BB1_7:
	.pragma "nounroll";
	mul.wide.s32 	%rd18, %r59, 8;
	add.s64 	%rd19, %rd2, %rd18;
	ld.global.f64 	%fd34, [%rd19+-64];
	add.f64 	%fd35, %fd195, %fd34;
	ld.global.f64 	%fd36, [%rd19+-56];
	add.f64 	%fd37, %fd35, %fd36;
	ld.global.f64 	%fd38, [%rd19+-48];
	add.f64 	%fd39, %fd37, %fd38;
	ld.global.f64 	%fd40, [%rd19+-40];
	add.f64 	%fd41, %fd39, %fd40;
	ld.global.f64 	%fd42, [%rd19+-32];
	add.f64 	%fd43, %fd41, %fd42;
	ld.global.f64 	%fd44, [%rd19+-24];
	add.f64 	%fd45, %fd43, %fd44;
	ld.global.f64 	%fd46, [%rd19+-16];
	add.f64 	%fd47, %fd45, %fd46;
	ld.global.f64 	%fd48, [%rd19+-8];
	add.f64 	%fd49, %fd47, %fd48;
	ld.global.f64 	%fd50, [%rd19];
	add.f64 	%fd51, %fd49, %fd50;
	ld.global.f64 	%fd52, [%rd19+8];
	add.f64 	%fd53, %fd51, %fd52;
	ld.global.f64 	%fd54, [%rd19+16];
	add.f64 	%fd55, %fd53, %fd54;
	ld.global.f64 	%fd56, [%rd19+24];
	add.f64 	%fd57, %fd55, %fd56;
	ld.global.f64 	%fd58, [%rd19+32];
	add.f64 	%fd59, %fd57, %fd58;
	ld.global.f64 	%fd60, [%rd19+40];
	add.f64 	%fd61, %fd59, %fd60;
	ld.global.f64 	%fd62, [%rd19+48];
	add.f64 	%fd63, %fd61, %fd62;
	ld.global.f64 	%fd64, [%rd19+56];
	add.f64 	%fd195, %fd63, %fd64;
	add.s32 	%r59, %r59, 16;
	add.s32 	%r57, %r57, 16;
	setp.ne.s32 	%p5, %r57, 0;
	@%p5 bra 	$L__BB1_7;
$L__BB1_8:
	setp.eq.s32 	%p6, %r13, 0;
	@%p6 bra 	$L__BB1_18;
	and.b32  	%r20, %r12, 7;
	setp.lt.u32 	%p7, %r13, 8;
	@%p7 bra 	$L__BB1_11;
	mul.wide.s32 	%rd20, %r59, 8;
	add.s64 	%rd21, %rd1, %rd20;
	ld.global.f64 	%fd66, [%rd21];
	add.f64 	%fd67, %fd195, %fd66;
	ld.global.f64 	%fd68, [%rd21+8];
	add.f64 	%fd69, %fd67, %fd68;
	ld.global.f64 	%fd70, [%rd21+16];
	add.f64 	%fd71, %fd69, %fd70;
	ld.global.f64 	%fd72, [%rd21+24];
	add.f64 	%fd73, %fd71, %fd72;
	ld.global.f64 	%fd74, [%rd21+32];
	add.f64 	%fd75, %fd73, %fd74;
	ld.global.f64 	%fd76, [%rd21+40];
	add.f64 	%fd77, %fd75, %fd76;
	ld.global.f64 	%fd78, [%rd21+48];
	add.f64 	%fd79, %fd77, %fd78;
	ld.global.f64 	%fd80, [%rd21+56];
	add.f64 	%fd195, %fd79, %fd80;
	add.s32 	%r59, %r59, 8;
$L__BB1_11:
	setp.eq.s32 	%p8, %r20, 0;
	@%p8 bra 	$L__BB1_18;
	and.b32  	%r23, %r12, 3;
	setp.lt.u32 	%p9, %r20, 4;
	@%p9 bra 	$L__BB1_14;
	mul.wide.s32 	%rd22, %r59, 8;
	add.s64 	%rd23, %rd1, %rd22;
	ld.global.f64 	%fd82, [%rd23];
	add.f64 	%fd83, %fd195, %fd82;
	ld.global.f64 	%fd84, [%rd23+8];
	add.f64 	%fd85, %fd83, %fd84;
	ld.global.f64 	%fd86, [%rd23+16];
	add.f64 	%fd87, %fd85, %fd86;
	ld.global.f64 	%fd88, [%rd23+24];
	add.f64 	%fd195, %fd87, %fd88;
	add.s32 	%r59, %r59, 4;
$L__BB1_14:
	setp.eq.s32 	%p10, %r23, 0;
	@%p10 bra 	$L__BB1_18;
	mul.wide.s32 	%rd24, %r59, 8;
	add.s64 	%rd9, %rd1, %rd24;
	ld.global.f64 	%fd89, [%rd9];
	add.f64 	%fd195, %fd195, %fd89;
	setp.eq.s32 	%p11, %r23, 1;
	@%p11 bra 	$L__BB1_18;
	ld.global.f64 	%fd90, [%rd9+8];
	add.f64 	%fd195, %fd195, %fd90;
	setp.eq.s32 	%p12, %r23, 2;
	@%p12 bra 	$L__BB1_18;
	ld.global.f64 	%fd91, [%rd9+16];
	add.f64 	%fd195, %fd195, %fd91;
$L__BB1_18:
	setp.ge.u32 	%p13, %r64, %r55;
	cvt.rn.f64.u32 	%fd93, %r7;
	div.rn.f64 	%fd15, %fd195, %fd93;
	mov.f64 	%fd203, 0d0000000000000000;
	@%p13 bra 	$L__BB1_32;
	add.s32 	%r49, %r64, 1;
	max.u32 	%r50, %r55, %r49;
	sub.s32 	%r26, %r50, %r64;
	and.b32  	%r27, %r26, 15;
	sub.s32 	%r51, %r64, %r50;
	setp.gt.u32 	%p14, %r51, -16;
	mov.f64 	%fd203, 0d0000000000000000;
	@%p14 bra 	$L__BB1_22;
	and.b32  	%r28, %r26, -16;
	mov.b32 	%r63, 0;
	mov.f64 	%fd203, 0d0000000000000000;
$L__BB1_21:
	.pragma "nounroll";
	mul.wide.s32 	%rd25, %r64, 8;
	add.s64 	%rd26, %rd1, %rd25;
	ld.global.f64 	%fd97, [%rd26];
	sub.f64 	%fd98, %fd97, %fd15;
	fma.rn.f64 	%fd99, %fd98, %fd98, %fd203;
	ld.global.f64 	%fd100, [%rd26+8];
	sub.f64 	%fd101, %fd100, %fd15;
	fma.rn.f64 	%fd102, %fd101, %fd101, %fd99;
	ld.global.f64 	%fd103, [%rd26+16];
	sub.f64 	%fd104, %fd103, %fd15;
	fma.rn.f64 	%fd105, %fd104, %fd104, %fd102;
	ld.global.f64 	%fd106, [%rd26+24];
	sub.f64 	%fd107, %fd106, %fd15;
	fma.rn.f64 	%fd108, %fd107, %fd107, %fd105;
	ld.global.f64 	%fd109, [%rd26+32];
	sub.f64 	%fd110, %fd109, %fd15;
	fma.rn.f64 	%fd111, %fd110, %fd110, %fd108;
	ld.global.f64 	%fd112, [%rd26+40];
	sub.f64 	%fd113, %fd112, %fd15;
	fma.rn.f64 	%fd114, %fd113, %fd113, %fd111;
	ld.global.f64 	%fd115, [%rd26+48];
	sub.f64 	%fd116, %fd115, %fd15;
	fma.rn.f64 	%fd117, %fd116, %fd116, %fd114;
	ld.global.f64 	%fd118, [%rd26+56];
	sub.f64 	%fd119, %fd118, %fd15;
	fma.rn.f64 	%fd120, %fd119, %fd119, %fd117;
	ld.global.f64 	%fd121, [%rd26+64];
	sub.f64 	%fd122, %fd121, %fd15;
	fma.rn.f64 	%fd123, %fd122, %fd122, %fd120;
	ld.global.f64 	%fd124, [%rd26+72];
	sub.f64 	%fd125, %fd124, %fd15;
	fma.rn.f64 	%fd126, %fd125, %fd125, %fd123;
	ld.global.f64 	%fd127, [%rd26+80];
	sub.f64 	%fd128, %fd127, %fd15;
	fma.rn.f64 	%fd129, %fd128, %fd128, %fd126;
	ld.global.f64 	%fd130, [%rd26+88];
	sub.f64 	%fd131, %fd130, %fd15;
	fma.rn.f64 	%fd132, %fd131, %fd131, %fd129;
	ld.global.f64 	%fd133, [%rd26+96];
	sub.f64 	%fd134, %fd133, %fd15;
	fma.rn.f64 	%fd135, %fd134, %fd134, %fd132;
	ld.global.f64 	%fd136, [%rd26+104];
	sub.f64 	%fd137, %fd136, %fd15;
	fma.rn.f64 	%fd138, %fd137, %fd137, %fd135;
	ld.global.f64 	%fd139, [%rd26+112];
	sub.f64 	%fd140, %fd139, %fd15;
	fma.rn.f64 	%fd141, %fd140, %fd140, %fd138;
	ld.global.f64 	%fd142, [%rd26+120];
	sub.f64 	%fd143, %fd142, %fd15;
	fma.rn.f64 	%fd203, %fd143, %fd143, %fd141;
	add.s32 	%r64, %r64, 16;
	add.s32 	%r63, %r63, 16;
	setp.ne.s32 	%p15, %r63, %r28;
	@%p15 bra 	$L__BB1_21;
$L__BB1_22:
	setp.eq.s32 	%p16, %r27, 0;
	@%p16 bra 	$L__BB1_32;
	and.b32  	%r34, %r26, 7;
	setp.lt.u32 	%p17, %r27, 8;
	@%p17 bra 	$L__BB1_25;
	mul.wide.s32 	%rd27, %r64, 8;
	add.s64 	%rd28, %rd1, %rd27;
	ld.global.f64 	%fd145, [%rd28];
	sub.f64 	%fd146, %fd145, %fd15;
	fma.rn.f64 	%fd147, %fd146, %fd146, %fd203;
	ld.global.f64 	%fd148, [%rd28+8];
	sub.f64 	%fd149, %fd148, %fd15;
	fma.rn.f64 	%fd150, %fd149, %fd149, %fd147;
	ld.global.f64 	%fd151, [%rd28+16];
	sub.f64 	%fd152, %fd151, %fd15;
	fma.rn.f64 	%fd153, %fd152, %fd152, %fd150;
	ld.global.f64 	%fd154, [%rd28+24];
	sub.f64 	%fd155, %fd154, %fd15;
	fma.rn.f64 	%fd156, %fd155, %fd155, %fd153;
	ld.global.f64 	%fd157, [%rd28+32];
	sub.f64 	%fd158, %fd157, %fd15;
	fma.rn.f64 	%fd159, %fd158, %fd158, %fd156;
	ld.global.f64 	%fd160, [%rd28+40];
	sub.f64 	%fd161, %fd160, %fd15;
	fma.rn.f64 	%fd162, %fd161, %fd161, %fd159;
	ld.global.f64 	%fd163, [%rd28+48];
	sub.f64 	%fd164, %fd163, %fd15;
	fma.rn.f64 	%fd165, %fd164, %fd164, %fd162;
	ld.global.f64 	%fd166, [%rd28+56];
	sub.f64 	%fd167, %fd166, %fd15;
	fma.rn.f64 	%fd203, %fd167, %fd167, %fd165;
	add.s32 	%r64, %r64, 8;
$L__BB1_25:
	setp.eq.s32 	%p18, %r34, 0;
	@%p18 bra 	$L__BB1_32;
	and.b32  	%r37, %r26, 3;
	setp.lt.u32 	%p19, %r34, 4;
	@%p19 bra 	$L__BB1_28;
	mul.wide.s32 	%rd29, %r64, 8;
	add.s64 	%rd30, %rd1, %rd29;
	ld.global.f64 	%fd169, [%rd30];
	sub.f64 	%fd170, %fd169, %fd15;
	fma.rn.f64 	%fd171, %fd170, %fd170, %fd203;
	ld.global.f64 	%fd172, [%rd30+8];
	sub.f64 	%fd173, %fd172, %fd15;
	fma.rn.f64 	%fd174, %fd173, %fd173, %fd171;
	ld.global.f64 	%fd175, [%rd30+16];
	sub.f64 	%fd176, %fd175, %fd15;
	fma.rn.f64 	%fd177, %fd176, %fd176, %fd174;
	ld.global.f64 	%fd178, [%rd30+24];
	sub.f64 	%fd179, %fd178, %fd15;
	fma.rn.f64 	%fd203, %fd179, %fd179, %fd177;
	add.s32 	%r64, %r64, 4;
$L__BB1_28:
	setp.eq.s32 	%p20, %r37, 0;
	@%p20 bra 	$L__BB1_32;
	mul.wide.s32 	%rd31, %r64, 8;
	add.s64 	%rd10, %rd1, %rd31;
	ld.global.f64 	%fd180, [%rd10];
	sub.f64 	%fd181, %fd180, %fd15;
	fma.rn.f64 	%fd203, %fd181, %fd181, %fd203;
	setp.eq.s32 	%p21, %r37, 1;
	@%p21 bra 	$L__BB1_32;
	ld.global.f64 	%fd182, [%rd10+8];
	sub.f64 	%fd183, %fd182, %fd15;
	fma.rn.f64 	%fd203, %fd183, %fd183, %fd203;
	setp.eq.s32 	%p22, %r37, 2;
	@%p22 bra 	$L__BB1_32;
	ld.global.f64 	%fd184, [%rd10+16];
	sub.f64 	%fd185, %fd184, %fd15;
	fma.rn.f64 	%fd203, %fd185, %fd185, %fd203;
$L__BB1_32:
	add.s32 	%r53, %r7, -1;
	cvt.rn.f64.u32 	%fd186, %r53;
	div.rn.f64 	%fd187, %fd203, %fd186;
	st.global.f64 	[%rd8], %fd187;
	add.s32 	%r54, %r54, %r3;
	setp.lt.u32 	%p23, %r54, %r41;
	@%p23 bra 	$L__BB1_2;
$L__BB1_33:
	ret;

}


// ===== COMPILED SASS (sm_100) =====

	.target	sm_100

	.elftype	@"ET_EXEC"


//--------------------- .note.nv.tkinfo           --------------------------
	.section	.note.nv.tkinfo,"",@"SHT_NOTE"
	.sectionflags	@"SHF_NOTE_NV_TKINFO"
	.tkinfo
        /*0018*/ 	.word	0x00000002
        /*0030*/ 	.string	""
        /*0030*/ 	.string	"ptxas"
        /*0030*/ 	.string	"Cuda compilation tools, release 13.0, V13.0.88"
        /*0030*/ 	.string	"Build cuda_13.0.r13.0/compiler.36424714_0"
        /*0030*/ 	.string	"-arch sm_100 -m 64 "



//--------------------- .note.nv.cuinfo           --------------------------
	.section	.note.nv.cuinfo,"",@"SHT_NOTE"
	.sectionflags	@"SHF_NOTE_NV_CUINFO"
        /*0018*/ 	.short	0x0002
        /*001a*/ 	.short	0x0064
        /*001c*/ 	.short	0x0082
	.zero		2


//--------------------- .nv.info                  --------------------------
	.section	.nv.info,"",@"SHT_CUDA_INFO"
	.align	4


	//----- nvinfo : EIATTR_REGCOUNT
	.align		4
        /*0000*/ 	.byte	0x04, 0x2f
        /*0002*/ 	.short	(.L_1 - .L_0)
	.align		4
.L_0:
        /*0004*/ 	.word	index@(_Z21sorted_mean_per_slicePjS_PdjS0_)
        /*0008*/ 	.word	0x0000001f


	//----- nvinfo : EIATTR_FRAME_SIZE
	.align		4
.L_1:
        /*000c*/ 	.byte	0x04, 0x11
        /*000e*/ 	.short	(.L_3 - .L_2)
	.align		4
.L_2:
        /*0010*/ 	.word	index@($__internal_1_$__cuda_sm20_div_rn_f64_full)
        /*0014*/ 	.word	0x00000000


	//----- nvinfo : EIATTR_FRAME_SIZE
	.align		4
.L_3:
        /*0018*/ 	.byte	0x04, 0x11
        /*001a*/ 	.short	(.L_5 - .L_4)
	.align		4
.L_4:
        /*001c*/ 	.word	index@(_Z21sorted_mean_per_slicePjS_PdjS0_)
        /*0020*/ 	.word	0x00000000


	//----- nvinfo : EIATTR_REGCOUNT
	.align		4
.L_5:
        /*0024*/ 	.byte	0x04, 0x2f
        /*0026*/ 	.short	(.L_7 - .L_6)
	.align		4
.L_6:
        /*0028*/ 	.word	index@(_Z20sorted_cov_per_slicePjS_PdjS0_)
        /*002c*/ 	.word	0x00000020


	//----- nvinfo : EIATTR_FRAME_SIZE
	.align		4
.L_7:
        /*0030*/ 	.byte	0x04, 0x11
        /*0032*/ 	.short	(.L_9 - .L_8)
	.align		4
.L_8:
        /*0034*/ 	.word	index@($__internal_0_$__cuda_sm20_div_rn_f64_full)
        /*0038*/ 	.word	0x00000000


	//----- nvinfo : EIATTR_FRAME_SIZE
	.align		4
.L_9:
        /*003c*/ 	.byte	0x04, 0x11
        /*003e*/ 	.short	(.L_11 - .L_10)
	.align		4
.L_10:
        /*0040*/ 	.word	index@(_Z20sorted_cov_per_slicePjS_PdjS0_)
        /*0044*/ 	.word	0x00000000


	//----- nvinfo : EIATTR_MIN_STACK_SIZE
	.align		4
.L_11:
        /*0048*/ 	.byte	0x04, 0x12
        /*004a*/ 	.short	(.L_13 - .L_12)
	.align		4
.L_12:
        /*004c*/ 	.word	index@(_Z20sorted_cov_per_slicePjS_PdjS0_)
        /*0050*/ 	.word	0x00000000


	//----- nvinfo : EIATTR_MIN_STACK_SIZE
	.align		4
.L_13:
        /*0054*/ 	.byte	0x04, 0x12
        /*0056*/ 	.short	(.L_15 - .L_14)
	.align		4
.L_14:
        /*0058*/ 	.word	index@(_Z21sorted_mean_per_slicePjS_PdjS0_)
        /*005c*/ 	.word	0x00000000
.L_15:


//--------------------- .nv.compat                --------------------------
	.section	.nv.compat,"",@"SHT_CUDA_COMPAT_INFO"
	.align	4
        /*0000*/ 	.byte	0x02, 0x09, 0x00, 0x00, 0x02, 0x02, 0x01, 0x00, 0x02, 0x05, 0x05, 0x00, 0x03, 0x07, 0x01, 0x01
        /*0010*/ 	.byte	0x02, 0x03, 0x00, 0x00, 0x02, 0x06, 0x01, 0x00, 0x04, 0x0b, 0x08, 0x00, 0x01, 0x00, 0x00, 0x00
        /*0020*/ 	.byte	0x00, 0x00, 0x00, 0x00


//--------------------- .nv.info._Z20sorted_cov_per_slicePjS_PdjS0_ --------------------------
	.section	.nv.info._Z20sorted_cov_per_slicePjS_PdjS0_,"",@"SHT_CUDA_INFO"
	.sectionflags	@""
	.align	4


	//----- nvinfo : EIATTR_CUDA_API_VERSION
	.align		4
        /*0000*/ 	.byte	0x04, 0x37
        /*0002*/ 	.short	(.L_17 - .L_16)
.L_16:
        /*0004*/ 	.word	0x00000082


	//----- nvinfo : EIATTR_KPARAM_INFO
	.align		4
.L_17:
        /*0008*/ 	.byte	0x04, 0x17
        /*000a*/ 	.short	(.L_19 - .L_18)
.L_18:
        /*000c*/ 	.word	0x00000000
        /*0010*/ 	.short	0x0004
        /*0012*/ 	.short	0x0020
        /*0014*/ 	.byte	0x00, 0xf5, 0x21, 0x00


	//----- nvinfo : EIATTR_KPARAM_INFO
	.align		4
.L_19:
        /*0018*/ 	.byte	0x04, 0x17
        /*001a*/ 	.short	(.L_21 - .L_20)
.L_20:
        /*001c*/ 	.word	0x00000000
        /*0020*/ 	.short	0x0003
        /*0022*/ 	.short	0x0018
        /*0024*/ 	.byte	0x00, 0xf0, 0x11, 0x00


	//----- nvinfo : EIATTR_KPARAM_INFO
	.align		4
.L_21:
        /*0028*/ 	.byte	0x04, 0x17
        /*002a*/ 	.short	(.L_23 - .L_22)
.L_22:
        /*002c*/ 	.word	0x00000000
        /*0030*/ 	.short	0x0002
        /*0032*/ 	.short	0x0010
        /*0034*/ 	.byte	0x00, 0xf5, 0x21, 0x00


	//----- nvinfo : EIATTR_KPARAM_INFO
	.align		4
.L_23:
        /*0038*/ 	.byte	0x04, 0x17
        /*003a*/ 	.short	(.L_25 - .L_24)
.L_24:
        /*003c*/ 	.word	0x00000000
        /*0040*/ 	.short	0x0001
        /*0042*/ 	.short	0x0008
        /*0044*/ 	.byte	0x00, 0xf5, 0x21, 0x00


	//----- nvinfo : EIATTR_KPARAM_INFO
	.align		4
.L_25:
        /*0048*/ 	.byte	0x04, 0x17
        /*004a*/ 	.short	(.L_27 - .L_26)
.L_26:
        /*004c*/ 	.word	0x00000000
        /*0050*/ 	.short	0x0000
        /*0052*/ 	.short	0x0000
        /*0054*/ 	.byte	0x00, 0xf5, 0x21, 0x00


	//----- nvinfo : EIATTR_SPARSE_MMA_MASK
	.align		4
.L_27:
        /*0058*/ 	.byte	0x03, 0x50
        /*005a*/ 	.short	0x0000


	//----- nvinfo : EIATTR_MAXREG_COUNT
	.align		4
        /*005c*/ 	.byte	0x03, 0x1b
        /*005e*/ 	.short	0x00ff


	//----- nvinfo : EIATTR_MERCURY_ISA_VERSION
	.align		4
        /*0060*/ 	.byte	0x03, 0x5f
        /*0062*/ 	.short	0x0101


	//----- nvinfo : EIATTR_VRC_CTA_INIT_COUNT
	.align		4
        /*0064*/ 	.byte	0x02, 0x4a
	.zero		1
	.zero		1


	//----- nvinfo : EIATTR_EXIT_INSTR_OFFSETS
	.align		4
        /*0068*/ 	.byte	0x04, 0x1c
        /*006a*/ 	.short	(.L_29 - .L_28)


	//   ....[0]....
.L_28:
        /*006c*/ 	.word	0x00000070


	//   ....[1]....
        /*0070*/ 	.word	0x00001550


	//----- nvinfo : EIATTR_CRS_STACK_SIZE
	.align		4
.L_29:
        /*0074*/ 	.byte	0x04, 0x1e
        /*0076*/ 	.short	(.L_31 - .L_30)
.L_30:
        /*0078*/ 	.word	0x00000000


	//----- nvinfo : EIATTR_CBANK_PARAM_SIZE
	.align		4
.L_31:
        /*007c*/ 	.byte	0x03, 0x19
        /*007e*/ 	.short	0x0028


	//----- nvinfo : EIATTR_PARAM_CBANK
	.align		4
        /*0080*/ 	.byte	0x04, 0x0a
        /*0082*/ 	.short	(.L_33 - .L_32)
	.align		4
.L_32:
        /*0084*/ 	.word	index@(.nv.constant0._Z20sorted_cov_per_slicePjS_PdjS0_)
        /*0088*/ 	.short	0x0380
        /*008a*/ 	.short	0x0028


	//----- nvinfo : EIATTR_SW_WAR
	.align		4
.L_33:
        /*008c*/ 	.byte	0x04, 0x36
        /*008e*/ 	.short	(.L_35 - .L_34)
.L_34:
        /*0090*/ 	.word	0x00000008
.L_35:


//--------------------- .nv.info._Z21sorted_mean_per_slicePjS_PdjS0_ --------------------------
	.section	.nv.info._Z21sorted_mean_per_slicePjS_PdjS0_,"",@"SHT_CUDA_INFO"
	.sectionflags	@""
	.align	4


	//----- nvinfo : EIATTR_CUDA_API_VERSION
	.align		4
        /*0000*/ 	.byte	0x04, 0x37
        /*0002*/ 	.short	(.L_37 - .L_36)
.L_36:
        /*0004*/ 	.word	0x00000082


	//----- nvinfo : EIATTR_KPARAM_INFO
	.align		4
.L_37:
        /*0008*/ 	.byte	0x04, 0x17
        /*000a*/ 	.short	(.L_39 - .L_38)
.L_38:
        /*000c*/ 	.word	0x00000000
        /*0010*/ 	.short	0x0004
        /*0012*/ 	.short	0x0020
        /*0014*/ 	.byte	0x00, 0xf5, 0x21, 0x00


	//----- nvinfo : EIATTR_KPARAM_INFO
	.align		4
.L_39:
        /*0018*/ 	.byte	0x04, 0x17
        /*001a*/ 	.short	(.L_41 - .L_40)
.L_40:
        /*001c*/ 	.word	0x00000000
        /*0020*/ 	.short	0x0003
        /*0022*/ 	.short	0x0018
        /*0024*/ 	.byte	0x00, 0xf0, 0x11, 0x00


	//----- nvinfo : EIATTR_KPARAM_INFO
	.align		4
.L_41:
        /*0028*/ 	.byte	0x04, 0x17
        /*002a*/ 	.short	(.L_43 - .L_42)
.L_42:
        /*002c*/ 	.word	0x00000000
        /*0030*/ 	.short	0x0002
        /*0032*/ 	.short	0x0010
        /*0034*/ 	.byte	0x00, 0xf5, 0x21, 0x00


	//----- nvinfo : EIATTR_KPARAM_INFO
	.align		4
.L_43:
        /*0038*/ 	.byte	0x04, 0x17
        /*003a*/ 	.short	(.L_45 - .L_44)
.L_44:
        /*003c*/ 	.word	0x00000000
        /*0040*/ 	.short	0x0001
        /*0042*/ 	.short	0x0008
        /*0044*/ 	.byte	0x00, 0xf5, 0x21, 0x00


	//----- nvinfo : EIATTR_KPARAM_INFO
	.align		4
.L_45:
        /*0048*/ 	.byte	0x04, 0x17
        /*004a*/ 	.short	(.L_47 - .L_46)
.L_46:
        /*004c*/ 	.word	0x00000000
        /*0050*/ 	.short	0x0000
        /*0052*/ 	.short	0x0000
        /*0054*/ 	.byte	0x00, 0xf5, 0x21, 0x00


	//----- nvinfo : EIATTR_SPARSE_MMA_MASK
	.align		4
.L_47:
        /*0058*/ 	.byte	0x03, 0x50
        /*005a*/ 	.short	0x0000


	//----- nvinfo : EIATTR_MAXREG_COUNT
	.align		4
        /*005c*/ 	.byte	0x03, 0x1b
        /*005e*/ 	.short	0x00ff


	//----- nvinfo : EIATTR_MERCURY_ISA_VERSION
	.align		4
        /*0060*/ 	.byte	0x03, 0x5f
        /*0062*/ 	.short	0x0101


	//----- nvinfo : EIATTR_VRC_CTA_INIT_COUNT
	.align		4
        /*0064*/ 	.byte	0x02, 0x4a
	.zero		1
	.zero		1


	//----- nvinfo : EIATTR_EXIT_INSTR_OFFSETS
	.align		4
        /*0068*/ 	.byte	0x04, 0x1c
        /*006a*/ 	.short	(.L_49 - .L_48)


	//   ....[0]....
.L_48:
        /*006c*/ 	.word	0x00000070


	//   ....[1]....
        /*0070*/ 	.word	0x00000ab0


	//----- nvinfo : EIATTR_CRS_STACK_SIZE
	.align		4
.L_49:
        /*0074*/ 	.byte	0x04, 0x1e
        /*0076*/ 	.short	(.L_51 - .L_50)
.L_50:
        /*0078*/ 	.word	0x00000000


	//----- nvinfo : EIATTR_CBANK_PARAM_SIZE
	.align		4
.L_51:
        /*007c*/ 	.byte	0x03, 0x19
        /*007e*/ 	.short	0x0028


	//----- nvinfo : EIATTR_PARAM_CBANK
	.align		4
        /*0080*/ 	.byte	0x04, 0x0a
        /*0082*/ 	.short	(.L_53 - .L_52)
	.align		4
.L_52:
        /*0084*/ 	.word	index@(.nv.constant0._Z21sorted_mean_per_slicePjS_PdjS0_)
        /*0088*/ 	.short	0x0380
        /*008a*/ 	.short	0x0028


	//----- nvinfo : EIATTR_SW_WAR
	.align		4
.L_53:
        /*008c*/ 	.byte	0x04, 0x36
        /*008e*/ 	.short	(.L_55 - .L_54)
.L_54:
        /*0090*/ 	.word	0x00000008
.L_55:


//--------------------- .nv.callgraph             --------------------------
	.section	.nv.callgraph,"",@"SHT_CUDA_CALLGRAPH"
	.align	4
	.sectionentsize	8
	.align		4
        /*0000*/ 	.word	0x00000000
	.align		4
        /*0004*/ 	.word	0xffffffff
	.align		4
        /*0008*/ 	.word	0x00000000
	.align		4
        /*000c*/ 	.word	0xfffffffe
	.align		4
        /*0010*/ 	.word	0x00000000
	.align		4
        /*0014*/ 	.word	0xfffffffd
	.align		4
        /*0018*/ 	.word	0x00000000
	.align		4
        /*001c*/ 	.word	0xfffffffc


//--------------------- .text._Z20sorted_cov_per_slicePjS_PdjS0_ --------------------------
	.section	.text._Z20sorted_cov_per_slicePjS_PdjS0_,"ax",@progbits
	.align	128
        .global         _Z20sorted_cov_per_slicePjS_PdjS0_
        .type           _Z20sorted_cov_per_slicePjS_PdjS0_,@function
        .size           _Z20sorted_cov_per_slicePjS_PdjS0_,(.L_x_51 - _Z20sorted_cov_per_slicePjS_PdjS0_)
        .other          _Z20sorted_cov_per_slicePjS_PdjS0_,@"STO_CUDA_ENTRY STV_DEFAULT"
_Z20sorted_cov_per_slicePjS_PdjS0_:
.text._Z20sorted_cov_per_slicePjS_PdjS0_:
[----:B------:R-:W-:Y:S01]  /*0000*/  LDC R1, c[0x0][0x37c] ;  /* 0x0000df00ff017b82 */ /* 0x000fe20000000800 */
[----:B------:R-:W0:Y:S07]  /*0010*/  S2R R0, SR_TID.X ;  /* 0x0000000000007919 */ /* 0x000e2e0000002100 */
[----:B------:R-:W0:Y:S01]  /*0020*/  S2UR UR4, SR_CTAID.X ;  /* 0x00000000000479c3 */ /* 0x000e220000002500 */
[----:B------:R-:W1:Y:S07]  /*0030*/  LDCU UR5, c[0x0][0x398] ;  /* 0x00007300ff0577ac */ /* 0x000e6e0008000800 */
[----:B------:R-:W0:Y:S02]  /*0040*/  LDC R5, c[0x0][0x360] ;  /* 0x0000d800ff057b82 */ /* 0x000e240000000800 */
[----:B0-----:R-:W-:-:S05]  /*0050*/  IMAD R0, R5, UR4, R0 ;  /* 0x0000000405007c24 */ /* 0x001fca000f8e0200 */
[----:B-1----:R-:W-:-:S13]  /*0060*/  ISETP.GE.U32.AND P0, PT, R0, UR5, PT ;  /* 0x0000000500007c0c */ /* 0x002fda000bf06070 */
[----:B------:R-:W-:Y:S05]  /*0070*/  @P0 EXIT ;  /* 0x000000000000094d */ /* 0x000fea0003800000 */
[----:B------:R-:W0:Y:S01]  /*0080*/  LDCU.64 UR4, c[0x0][0x390] ;  /* 0x00007200ff0477ac */ /* 0x000e220008000a00 */
[----:B------:R-:W1:Y:S01]  /*0090*/  LDCU UR6, c[0x0][0x370] ;  /* 0x00006e00ff0677ac */ /* 0x000e620008000800 */
[----:B------:R-:W2:Y:S01]  /*00a0*/  LDCU.64 UR8, c[0x0][0x358] ;  /* 0x00006b00ff0877ac */ /* 0x000ea20008000a00 */
[----:B0-----:R-:W-:Y:S01]  /*00b0*/  UIADD3 UR4, UP0, UPT, UR4, 0x40, URZ ;  /* 0x0000004004047890 */ /* 0x001fe2000ff1e0ff */
[----:B-1----:R-:W-:-:S03]  /*00c0*/  IMAD R5, R5, UR6, RZ ;  /* 0x0000000605057c24 */ /* 0x002fc6000f8e02ff */
[----:B--2---:R-:W-:-:S12]  /*00d0*/  UIADD3.X UR5, UPT, UPT, URZ, UR5, URZ, UP0, !UPT ;  /* 0x00000005ff057290 */ /* 0x004fd800087fe4ff */
.L_x_24:
[----:B0-----:R-:W0:Y:S01]  /*00e0*/  LDC.64 R2, c[0x0][0x388] ;  /* 0x0000e200ff027b82 */ /* 0x001e220000000a00 */
[----:B------:R-:W1:Y:S07]  /*00f0*/  LDCU UR6, c[0x0][0x398] ;  /* 0x00007300ff0677ac */ /* 0x000e6e0008000800 */
[----:B------:R-:W2:Y:S08]  /*0100*/  LDC.64 R6, c[0x0][0x380] ;  /* 0x0000e000ff067b82 */ /* 0x000eb00000000a00 */
[----:B------:R-:W3:Y:S01]  /*0110*/  LDC.64 R8, c[0x0][0x3a0] ;  /* 0x0000e800ff087b82 */ /* 0x000ee20000000a00 */
[----:B0-----:R-:W-:-:S05]  /*0120*/  IMAD.WIDE R2, R0, 0x4, R2 ;  /* 0x0000000400027825 */ /* 0x001fca00078e0202 */
[----:B------:R-:W4:Y:S01]  /*0130*/  LDG.E R4, desc[UR8][R2.64] ;  /* 0x0000000802047981 */ /* 0x000f22000c1e1900 */
[----:B--2---:R-:W-:-:S05]  /*0140*/  IMAD.WIDE R10, R0, 0x4, R6 ;  /* 0x00000004000a7825 */ /* 0x004fca00078e0206 */
[----:B------:R-:W4:Y:S01]  /*0150*/  LDG.E R7, desc[UR8][R10.64] ;  /* 0x000000080a077981 */ /* 0x000f22000c1e1900 */
[----:B---3--:R-:W-:-:S04]  /*0160*/  IMAD.WIDE R8, R0, 0x8, R8 ;  /* 0x0000000800087825 */ /* 0x008fc800078e0208 */
[----:B------:R-:W-:Y:S01]  /*0170*/  IMAD.IADD R0, R5, 0x1, R0 ;  /* 0x0000000105007824 */ /* 0x000fe200078e0200 */
[----:B------:R-:W-:Y:S04]  /*0180*/  BSSY.RECONVERGENT B0, `(.L_x_0) ;  /* 0x0000008000007945 */ /* 0x000fe80003800200 */
[----:B-1----:R-:W-:Y:S01]  /*0190*/  ISETP.GE.U32.AND P1, PT, R0, UR6, PT ;  /* 0x0000000600007c0c */ /* 0x002fe2000bf26070 */
[----:B----4-:R-:W-:-:S05]  /*01a0*/  IMAD.IADD R6, R4, 0x1, -R7 ;  /* 0x0000000104067824 */ /* 0x010fca00078e0a07 */
[----:B------:R-:W-:-:S13]  /*01b0*/  ISETP.NE.AND P0, PT, R6, RZ, PT ;  /* 0x000000ff0600720c */ /* 0x000fda0003f05270 */
[----:B------:R-:W-:Y:S05]  /*01c0*/  @P0 BRA `(.L_x_1) ;  /* 0x00000000000c0947 */ /* 0x000fea0003800000 */
[----:B------:R0:W-:Y:S04]  /*01d0*/  STG.E.64 desc[UR8][R8.64], RZ ;  /* 0x000000ff08007986 */ /* 0x0001e8000c101b08 */
[----:B------:R0:W5:Y:S04]  /*01e0*/  LDG.E R7, desc[UR8][R10.64] ;  /* 0x000000080a077981 */ /* 0x000168000c1e1900 */
[----:B------:R0:W5:Y:S02]  /*01f0*/  LDG.E R4, desc[UR8][R2.64] ;  /* 0x0000000802047981 */ /* 0x000164000c1e1900 */
.L_x_1:
[----:B------:R-:W-:Y:S05]  /*0200*/  BSYNC.RECONVERGENT B0 ;  /* 0x0000000000007941 */ /* 0x000fea0003800200 */
.L_x_0:
[----:B-----5:R-:W-:Y:S01]  /*0210*/  ISETP.GE.U32.AND P0, PT, R7, R4, PT ;  /* 0x000000040700720c */ /* 0x020fe20003f06070 */
[----:B------:R-:W-:Y:S01]  /*0220*/  BSSY.RECONVERGENT B0, `(.L_x_2) ;  /* 0x0000071000007945 */ /* 0x000fe20003800200 */
[----:B------:R-:W-:-:S11]  /*0230*/  CS2R R18, SRZ ;  /* 0x0000000000127805 */ /* 0x000fd6000001ff00 */
[----:B------:R-:W-:Y:S05]  /*0240*/  @P0 BRA `(.L_x_3) ;  /* 0x0000000400b80947 */ /* 0x000fea0003800000 */
[C---:B0-----:R-:W-:Y:S01]  /*0250*/  VIADDMNMX.U32 R2, R7.reuse, 0x1, R4, !PT ;  /* 0x0000000107027846 */ /* 0x041fe20007800004 */
[----:B------:R-:W-:Y:S01]  /*0260*/  BSSY.RECONVERGENT B1, `(.L_x_4) ;  /* 0x0000034000017945 */ /* 0x000fe20003800200 */
[--C-:B------:R-:W-:Y:S01]  /*0270*/  IMAD.MOV.U32 R27, RZ, RZ, R7.reuse ;  /* 0x000000ffff1b7224 */ /* 0x100fe200078e0007 */
[----:B------:R-:W-:Y:S02]  /*0280*/  CS2R R18, SRZ ;  /* 0x0000000000127805 */ /* 0x000fe4000001ff00 */
[----:B------:R-:W-:Y:S02]  /*0290*/  IMAD.IADD R26, R2, 0x1, -R7 ;  /* 0x00000001021a7824 */ /* 0x000fe400078e0a07 */
[----:B------:R-:W-:-:S03]  /*02a0*/  IMAD.IADD R2, R7, 0x1, -R2 ;  /* 0x0000000107027824 */ /* 0x000fc600078e0a02 */
[----:B------:R-:W-:Y:S02]  /*02b0*/  LOP3.LUT R24, R26, 0xf, RZ, 0xc0, !PT ;  /* 0x0000000f1a187812 */ /* 0x000fe400078ec0ff */
[----:B------:R-:W-:Y:S02]  /*02c0*/  ISETP.GT.U32.AND P0, PT, R2, -0x10, PT ;  /* 0xfffffff00200780c */ /* 0x000fe40003f04070 */
[----:B------:R-:W-:-:S11]  /*02d0*/  ISETP.NE.AND P2, PT, R24, RZ, PT ;  /* 0x000000ff1800720c */ /* 0x000fd60003f45270 */
[----:B------:R-:W-:Y:S05]  /*02e0*/  @P0 BRA `(.L_x_5) ;  /* 0x0000000000ac0947 */ /* 0x000fea0003800000 */
[----:B------:R-:W-:Y:S01]  /*02f0*/  LOP3.LUT R25, R26, 0xfffffff0, RZ, 0xc0, !PT ;  /* 0xfffffff01a197812 */ /* 0x000fe200078ec0ff */
[----:B------:R-:W-:Y:S01]  /*0300*/  IMAD.MOV.U32 R27, RZ, RZ, R7 ;  /* 0x000000ffff1b7224 */ /* 0x000fe200078e0007 */
[----:B------:R-:W-:-:S03]  /*0310*/  CS2R R18, SRZ ;  /* 0x0000000000127805 */ /* 0x000fc6000001ff00 */
[----:B------:R-:W-:-:S07]  /*0320*/  IMAD.MOV R25, RZ, RZ, -R25 ;  /* 0x000000ffff197224 */ /* 0x000fce00078e0a19 */
.L_x_6:
[----:B------:R-:W-:Y:S02]  /*0330*/  IMAD.U32 R2, RZ, RZ, UR4 ;  /* 0x00000004ff027e24 */ /* 0x000fe4000f8e00ff */
[----:B------:R-:W-:Y:S02]  /*0340*/  IMAD.U32 R3, RZ, RZ, UR5 ;  /* 0x00000005ff037e24 */ /* 0x000fe4000f8e00ff */
[----:B------:R-:W-:-:S05]  /*0350*/  IMAD.WIDE R2, R27, 0x8, R2 ;  /* 0x000000081b027825 */ /* 0x000fca00078e0202 */
[----:B------:R-:W2:Y:S04]  /*0360*/  LDG.E.64 R16, desc[UR8][R2.64+-0x40] ;  /* 0xffffc00802107981 */ /* 0x000ea8000c1e1b00 */
[----:B------:R-:W3:Y:S04]  /*0370*/  LDG.E.64 R14, desc[UR8][R2.64+-0x38] ;  /* 0xffffc808020e7981 */ /* 0x000ee8000c1e1b00 */
[----:B------:R-:W4:Y:S04]  /*0380*/  LDG.E.64 R12, desc[UR8][R2.64+-0x30] ;  /* 0xffffd008020c7981 */ /* 0x000f28000c1e1b00 */
[----:B------:R-:W5:Y:S04]  /*0390*/  LDG.E.64 R20, desc[UR8][R2.64+-0x28] ;  /* 0xffffd80802147981 */ /* 0x000f68000c1e1b00 */
[----:B------:R-:W5:Y:S04]  /*03a0*/  LDG.E.64 R10, desc[UR8][R2.64+-0x20] ;  /* 0xffffe008020a7981 */ /* 0x000f68000c1e1b00 */
[----:B------:R-:W5:Y:S01]  /*03b0*/  LDG.E.64 R22, desc[UR8][R2.64+0x38] ;  /* 0x0000380802167981 */ /* 0x000f62000c1e1b00 */
[----:B--2---:R-:W-:-:S03]  /*03c0*/  DADD R18, R16, R18 ;  /* 0x0000000010127229 */ /* 0x004fc60000000012 */
[----:B------:R-:W2:Y:S05]  /*03d0*/  LDG.E.64 R16, desc[UR8][R2.64+-0x18] ;  /* 0xffffe80802107981 */ /* 0x000eaa000c1e1b00 */
[----:B---3--:R-:W-:Y:S01]  /*03e0*/  DADD R18, R18, R14 ;  /* 0x0000000012127229 */ /* 0x008fe2000000000e */
[----:B------:R-:W3:Y:S07]  /*03f0*/  LDG.E.64 R14, desc[UR8][R2.64+-0x10] ;  /* 0xfffff008020e7981 */ /* 0x000eee000c1e1b00 */
[----:B----4-:R-:W-:Y:S01]  /*0400*/  DADD R18, R18, R12 ;  /* 0x0000000012127229 */ /* 0x010fe2000000000c */
[----:B------:R-:W4:Y:S07]  /*0410*/  LDG.E.64 R12, desc[UR8][R2.64+-0x8] ;  /* 0xfffff808020c7981 */ /* 0x000f2e000c1e1b00 */
[----:B-----5:R-:W-:-:S02]  /*0420*/  DADD R20, R18, R20 ;  /* 0x0000000012147229 */ /* 0x020fc40000000014 */
[----:B------:R-:W5:Y:S06]  /*0430*/  LDG.E.64 R18, desc[UR8][R2.64] ;  /* 0x0000000802127981 */ /* 0x000f6c000c1e1b00 */
[----:B------:R-:W-:Y:S02]  /*0440*/  DADD R10, R20, R10 ;  /* 0x00000000140a7229 */ /* 0x000fe4000000000a */
[----:B------:R-:W5:Y:S06]  /*0450*/  LDG.E.64 R20, desc[UR8][R2.64+0x8] ;  /* 0x0000080802147981 */ /* 0x000f6c000c1e1b00 */
[----:B--2---:R-:W-:-:S02]  /*0460*/  DADD R16, R10, R16 ;  /* 0x000000000a107229 */ /* 0x004fc40000000010 */
[----:B------:R-:W2:Y:S06]  /*0470*/  LDG.E.64 R10, desc[UR8][R2.64+0x10] ;  /* 0x00001008020a7981 */ /* 0x000eac000c1e1b00 */
[----:B---3--:R-:W-:Y:S02]  /*0480*/  DADD R14, R16, R14 ;  /* 0x00000000100e7229 */ /* 0x008fe4000000000e */
[----:B------:R-:W3:Y:S06]  /*0490*/  LDG.E.64 R16, desc[UR8][R2.64+0x18] ;  /* 0x0000180802107981 */ /* 0x000eec000c1e1b00 */
[----:B----4-:R-:W-:-:S02]  /*04a0*/  DADD R12, R14, R12 ;  /* 0x000000000e0c7229 */ /* 0x010fc4000000000c */
[----:B------:R-:W4:Y:S06]  /*04b0*/  LDG.E.64 R14, desc[UR8][R2.64+0x20] ;  /* 0x00002008020e7981 */ /* 0x000f2c000c1e1b00 */
[----:B-----5:R-:W-:Y:S02]  /*04c0*/  DADD R18, R12, R18 ;  /* 0x000000000c127229 */ /* 0x020fe40000000012 */
[----:B------:R-:W5:Y:S06]  /*04d0*/  LDG.E.64 R12, desc[UR8][R2.64+0x28] ;  /* 0x00002808020c7981 */ /* 0x000f6c000c1e1b00 */
[----:B------:R-:W-:-:S02]  /*04e0*/  DADD R20, R18, R20 ;  /* 0x0000000012147229 */ /* 0x000fc40000000014 */
[----:B------:R-:W5:Y:S01]  /*04f0*/  LDG.E.64 R18, desc[UR8][R2.64+0x30] ;  /* 0x0000300802127981 */ /* 0x000f62000c1e1b00 */
[----:B------:R-:W-:-:S05]  /*0500*/  VIADD R25, R25, 0x10 ;  /* 0x0000001019197836 */ /* 0x000fca0000000000 */
[----:B------:R-:W-:Y:S01]  /*0510*/  ISETP.NE.AND P0, PT, R25, RZ, PT ;  /* 0x000000ff1900720c */ /* 0x000fe20003f05270 */
[----:B------:R-:W-:Y:S01]  /*0520*/  VIADD R27, R27, 0x10 ;  /* 0x000000101b1b7836 */ /* 0x000fe20000000000 */
[----:B--2---:R-:W-:-:S08]  /*0530*/  DADD R10, R20, R10 ;  /* 0x00000000140a7229 */ /* 0x004fd0000000000a */
[----:B---3--:R-:W-:-:S08]  /*0540*/  DADD R10, R10, R16 ;  /* 0x000000000a0a7229 */ /* 0x008fd00000000010 */
[----:B----4-:R-:W-:-:S08]  /*0550*/  DADD R10, R10, R14 ;  /* 0x000000000a0a7229 */ /* 0x010fd0000000000e */
[----:B-----5:R-:W-:-:S08]  /*0560*/  DADD R10, R10, R12 ;  /* 0x000000000a0a7229 */ /* 0x020fd0000000000c */
[----:B------:R-:W-:-:S08]  /*0570*/  DADD R18, R10, R18 ;  /* 0x000000000a127229 */ /* 0x000fd00000000012 */
[----:B------:R-:W-:Y:S01]  /*0580*/  DADD R18, R18, R22 ;  /* 0x0000000012127229 */ /* 0x000fe20000000016 */
[----:B------:R-:W-:Y:S10]  /*0590*/  @P0 BRA `(.L_x_6) ;  /* 0xfffffffc00640947 */ /* 0x000ff4000383ffff */
.L_x_5:
[----:B------:R-:W-:Y:S05]  /*05a0*/  BSYNC.RECONVERGENT B1 ;  /* 0x0000000000017941 */ /* 0x000fea0003800200 */
.L_x_4:
[----:B------:R-:W-:Y:S05]  /*05b0*/  @!P2 BRA `(.L_x_3) ;  /* 0x0000000000dca947 */ /* 0x000fea0003800000 */
[----:B------:R-:W-:Y:S01]  /*05c0*/  ISETP.GE.U32.AND P0, PT, R24, 0x8, PT ;  /* 0x000000081800780c */ /* 0x000fe20003f06070 */
[----:B------:R-:W-:Y:S01]  /*05d0*/  BSSY.RECONVERGENT B1, `(.L_x_7) ;  /* 0x0000017000017945 */ /* 0x000fe20003800200 */
[----:B------:R-:W-:-:S04]  /*05e0*/  LOP3.LUT R28, R26, 0x7, RZ, 0xc0, !PT ;  /* 0x000000071a1c7812 */ /* 0x000fc800078ec0ff */
[----:B------:R-:W-:-:S07]  /*05f0*/  ISETP.NE.AND P2, PT, R28, RZ, PT ;  /* 0x000000ff1c00720c */ /* 0x000fce0003f45270 */
[----:B------:R-:W-:Y:S06]  /*0600*/  @!P0 BRA `(.L_x_8) ;  /* 0x00000000004c8947 */ /* 0x000fec0003800000 */
[----:B------:R-:W0:Y:S02]  /*0610*/  LDC.64 R22, c[0x0][0x390] ;  /* 0x0000e400ff167b82 */ /* 0x000e240000000a00 */
[----:B0-----:R-:W-:-:S05]  /*0620*/  IMAD.WIDE R22, R27, 0x8, R22 ;  /* 0x000000081b167825 */ /* 0x001fca00078e0216 */
[----:B------:R-:W2:Y:S04]  /*0630*/  LDG.E.64 R2, desc[UR8][R22.64] ;  /* 0x0000000816027981 */ /* 0x000ea8000c1e1b00 */
[----:B------:R-:W3:Y:S04]  /*0640*/  LDG.E.64 R20, desc[UR8][R22.64+0x8] ;  /* 0x0000080816147981 */ /* 0x000ee8000c1e1b00 */
[----:B------:R-:W4:Y:S04]  /*0650*/  LDG.E.64 R16, desc[UR8][R22.64+0x10] ;  /* 0x0000100816107981 */ /* 0x000f28000c1e1b00 */
[----:B------:R-:W5:Y:S04]  /*0660*/  LDG.E.64 R14, desc[UR8][R22.64+0x18] ;  /* 0x00001808160e7981 */ /* 0x000f68000c1e1b00 */
[----:B------:R-:W5:Y:S04]  /*0670*/  LDG.E.64 R12, desc[UR8][R22.64+0x20] ;  /* 0x00002008160c7981 */ /* 0x000f68000c1e1b00 */
[----:B------:R-:W5:Y:S04]  /*0680*/  LDG.E.64 R10, desc[UR8][R22.64+0x28] ;  /* 0x00002808160a7981 */ /* 0x000f68000c1e1b00 */
[----:B------:R-:W5:Y:S01]  /*0690*/  LDG.E.64 R24, desc[UR8][R22.64+0x38] ;  /* 0x0000380816187981 */ /* 0x000f62000c1e1b00 */
[----:B--2---:R-:W-:-:S03]  /*06a0*/  DADD R18, R18, R2 ;  /* 0x0000000012127229 */ /* 0x004fc60000000002 */
[----:B------:R-:W2:Y:S05]  /*06b0*/  LDG.E.64 R2, desc[UR8][R22.64+0x30] ;  /* 0x0000300816027981 */ /* 0x000eaa000c1e1b00 */
[----:B---3--:R-:W-:-:S08]  /*06c0*/  DADD R18, R18, R20 ;  /* 0x0000000012127229 */ /* 0x008fd00000000014 */
[----:B----4-:R-:W-:-:S08]  /*06d0*/  DADD R16, R18, R16 ;  /* 0x0000000012107229 */ /* 0x010fd00000000010 */
[----:B-----5:R-:W-:-:S08]  /*06e0*/  DADD R14, R16, R14 ;  /* 0x00000000100e7229 */ /* 0x020fd0000000000e */
[----:B------:R-:W-:-:S08]  /*06f0*/  DADD R12, R14, R12 ;  /* 0x000000000e0c7229 */ /* 0x000fd0000000000c */
[----:B------:R-:W-:Y:S01]  /*0700*/  DADD R10, R12, R10 ;  /* 0x000000000c0a7229 */ /* 0x000fe2000000000a */
[----:B------:R-:W-:-:S07]  /*0710*/  VIADD R27, R27, 0x8 ;  /* 0x000000081b1b7836 */ /* 0x000fce0000000000 */
[----:B--2---:R-:W-:-:S08]  /*0720*/  DADD R2, R10, R2 ;  /* 0x000000000a027229 */ /* 0x004fd00000000002 */
[----:B------:R-:W-:-:S11]  /*0730*/  DADD R18, R2, R24 ;  /* 0x0000000002127229 */ /* 0x000fd60000000018 */
.L_x_8:
[----:B------:R-:W-:Y:S05]  /*0740*/  BSYNC.RECONVERGENT B1 ;  /* 0x0000000000017941 */ /* 0x000fea0003800200 */
.L_x_7:
        /* <DEDUP_REMOVED lines=11> */
[----:B------:R-:W5:Y:S01]  /*0800*/  LDG.E.64 R12, desc[UR8][R14.64+0x18] ;  /* 0x000018080e0c7981 */ /* 0x000f62000c1e1b00 */
[----:B------:R-:W-:Y:S01]  /*0810*/  VIADD R27, R27, 0x4 ;  /* 0x000000041b1b7836 */ /* 0x000fe20000000000 */
[----:B--2---:R-:W-:-:S08]  /*0820*/  DADD R16, R18, R16 ;  /* 0x0000000012107229 */ /* 0x004fd00000000010 */
[----:B---3--:R-:W-:-:S08]  /*0830*/  DADD R10, R16, R10 ;  /* 0x00000000100a7229 */ /* 0x008fd0000000000a */
[----:B----4-:R-:W-:-:S08]  /*0840*/  DADD R2, R10, R2 ;  /* 0x000000000a027229 */ /* 0x010fd00000000002 */
[----:B-----5:R-:W-:-:S11]  /*0850*/  DADD R18, R2, R12 ;  /* 0x0000000002127229 */ /* 0x020fd6000000000c */
.L_x_10:
[----:B------:R-:W-:Y:S05]  /*0860*/  BSYNC.RECONVERGENT B1 ;  /* 0x0000000000017941 */ /* 0x000fea0003800200 */
.L_x_9:
[----:B------:R-:W-:Y:S05]  /*0870*/  @!P2 BRA `(.L_x_3) ;  /* 0x00000000002ca947 */ /* 0x000fea0003800000 */
[----:B------:R-:W0:Y:S02]  /*0880*/  LDC.64 R12, c[0x0][0x390] ;  /* 0x0000e400ff0c7b82 */ /* 0x000e240000000a00 */
[----:B0-----:R-:W-:-:S05]  /*0890*/  IMAD.WIDE R12, R27, 0x8, R12 ;  /* 0x000000081b0c7825 */ /* 0x001fca00078e020c */
[----:B------:R-:W2:Y:S01]  /*08a0*/  LDG.E.64 R2, desc[UR8][R12.64] ;  /* 0x000000080c027981 */ /* 0x000ea2000c1e1b00 */
[----:B------:R-:W-:Y:S01]  /*08b0*/  ISETP.NE.AND P0, PT, R26, 0x1, PT ;  /* 0x000000011a00780c */ /* 0x000fe20003f05270 */
[----:B--2---:R-:W-:-:S12]  /*08c0*/  DADD R18, R18, R2 ;  /* 0x0000000012127229 */ /* 0x004fd80000000002 */
[----:B------:R-:W-:Y:S05]  /*08d0*/  @!P0 BRA `(.L_x_3) ;  /* 0x0000000000148947 */ /* 0x000fea0003800000 */
[----:B------:R-:W-:Y:S01]  /*08e0*/  ISETP.NE.AND P0, PT, R26, 0x2, PT ;  /* 0x000000021a00780c */ /* 0x000fe20003f05270 */
[----:B------:R-:W2:-:S12]  /*08f0*/  LDG.E.64 R2, desc[UR8][R12.64+0x8] ;  /* 0x000008080c027981 */ /* 0x000e98000c1e1b00 */
[----:B------:R-:W3:Y:S01]  /*0900*/  @P0 LDG.E.64 R10, desc[UR8][R12.64+0x10] ;  /* 0x000010080c0a0981 */ /* 0x000ee2000c1e1b00 */
[----:B--2---:R-:W-:-:S08]  /*0910*/  DADD R18, R18, R2 ;  /* 0x0000000012127229 */ /* 0x004fd00000000002 */
[----:B---3--:R-:W-:-:S11]  /*0920*/  @P0 DADD R18, R18, R10 ;  /* 0x0000000012120229 */ /* 0x008fd6000000000a */
.L_x_3:
[----:B------:R-:W-:Y:S05]  /*0930*/  BSYNC.RECONVERGENT B0 ;  /* 0x0000000000007941 */ /* 0x000fea0003800200 */
.L_x_2:
[----:B0-----:R-:W0:Y:S01]  /*0940*/  I2F.F64.U32 R10, R6 ;  /* 0x00000006000a7312 */ /* 0x001e220000201800 */
[----:B------:R-:W-:Y:S01]  /*0950*/  IMAD.MOV.U32 R2, RZ, RZ, 0x1 ;  /* 0x00000001ff027424 */ /* 0x000fe200078e00ff */
[----:B------:R-:W-:Y:S01]  /*0960*/  FSETP.GEU.AND P3, PT, |R19|, 6.5827683646048100446e-37, PT ;  /* 0x036000001300780b */ /* 0x000fe20003f6e200 */
[----:B------:R-:W-:Y:S01]  /*0970*/  BSSY.RECONVERGENT B0, `(.L_x_11) ;  /* 0x0000014000007945 */ /* 0x000fe20003800200 */
[----:B------:R-:W-:-:S04]  /*0980*/  ISETP.GE.U32.AND P2, PT, R7, R4, PT ;  /* 0x000000040700720c */ /* 0x000fc80003f46070 */
[----:B0-----:R-:W0:Y:S02]  /*0990*/  MUFU.RCP64H R3, R11 ;  /* 0x0000000b00037308 */ /* 0x001e240000001800 */
[----:B0-----:R-:W-:-:S08]  /*09a0*/  DFMA R12, -R10, R2, 1 ;  /* 0x3ff000000a0c742b */ /* 0x001fd00000000102 */
[----:B------:R-:W-:-:S08]  /*09b0*/  DFMA R12, R12, R12, R12 ;  /* 0x0000000c0c0c722b */ /* 0x000fd0000000000c */
[----:B------:R-:W-:-:S08]  /*09c0*/  DFMA R12, R2, R12, R2 ;  /* 0x0000000c020c722b */ /* 0x000fd00000000002 */
[----:B------:R-:W-:-:S08]  /*09d0*/  DFMA R2, -R10, R12, 1 ;  /* 0x3ff000000a02742b */ /* 0x000fd0000000010c */
[----:B------:R-:W-:-:S08]  /*09e0*/  DFMA R2, R12, R2, R12 ;  /* 0x000000020c02722b */ /* 0x000fd0000000000c */
[----:B------:R-:W-:-:S08]  /*09f0*/  DMUL R12, R2, R18 ;  /* 0x00000012020c7228 */ /* 0x000fd00000000000 */
[----:B------:R-:W-:-:S08]  /*0a00*/  DFMA R14, -R10, R12, R18 ;  /* 0x0000000c0a0e722b */ /* 0x000fd00000000112 */
[----:B------:R-:W-:-:S10]  /*0a10*/  DFMA R2, R2, R14, R12 ;  /* 0x0000000e0202722b */ /* 0x000fd4000000000c */
[----:B------:R-:W-:-:S05]  /*0a20*/  FFMA R12, RZ, R11, R3 ;  /* 0x0000000bff0c7223 */ /* 0x000fca0000000003 */
[----:B------:R-:W-:-:S13]  /*0a30*/  FSETP.GT.AND P0, PT, |R12|, 1.469367938527859385e-39, PT ;  /* 0x001000000c00780b */ /* 0x000fda0003f04200 */
[----:B------:R-:W-:Y:S05]  /*0a40*/  @P0 BRA P3, `(.L_x_12) ;  /* 0x0000000000180947 */ /* 0x000fea0001800000 */
[----:B------:R-:W-:Y:S01]  /*0a50*/  IMAD.MOV.U32 R16, RZ, RZ, R18 ;  /* 0x000000ffff107224 */ /* 0x000fe200078e0012 */
[----:B------:R-:W-:Y:S01]  /*0a60*/  MOV R2, 0xa90 ;  /* 0x00000a9000027802 */ /* 0x000fe20000000f00 */
[----:B------:R-:W-:-:S07]  /*0a70*/  IMAD.MOV.U32 R13, RZ, RZ, R11 ;  /* 0x000000ffff0d7224 */ /* 0x000fce00078e000b */
[----:B------:R-:W-:Y:S05]  /*0a80*/  CALL.REL.NOINC `($__internal_0_$__cuda_sm20_div_rn_f64_full) ;  /* 0x0000000800b47944 */ /* 0x000fea0003c00000 */
[----:B------:R-:W-:Y:S02]  /*0a90*/  IMAD.MOV.U32 R2, RZ, RZ, R18 ;  /* 0x000000ffff027224 */ /* 0x000fe400078e0012 */
[----:B------:R-:W-:-:S07]  /*0aa0*/  IMAD.MOV.U32 R3, RZ, RZ, R19 ;  /* 0x000000ffff037224 */ /* 0x000fce00078e0013 */
.L_x_12:
[----:B------:R-:W-:Y:S05]  /*0ab0*/  BSYNC.RECONVERGENT B0 ;  /* 0x0000000000007941 */ /* 0x000fea0003800200 */
.L_x_11:
[----:B------:R-:W-:Y:S01]  /*0ac0*/  BSSY.RECONVERGENT B0, `(.L_x_13) ;  /* 0x000008d000007945 */ /* 0x000fe20003800200 */
[----:B------:R-:W-:-:S03]  /*0ad0*/  CS2R R16, SRZ ;  /* 0x0000000000107805 */ /* 0x000fc6000001ff00 */
[----:B------:R-:W-:Y:S05]  /*0ae0*/  @P2 BRA `(.L_x_14) ;  /* 0x0000000800282947 */ /* 0x000fea0003800000 */
[----:B------:R-:W-:Y:S01]  /*0af0*/  VIADDMNMX.U32 R4, R7, 0x1, R4, !PT ;  /* 0x0000000107047846 */ /* 0x000fe20007800004 */
[----:B------:R-:W-:Y:S01]  /*0b00*/  BSSY.RECONVERGENT B1, `(.L_x_15) ;  /* 0x0000041000017945 */ /* 0x000fe20003800200 */
[----:B------:R-:W-:-:S03]  /*0b10*/  CS2R R16, SRZ ;  /* 0x0000000000107805 */ /* 0x000fc6000001ff00 */
[----:B------:R-:W-:Y:S02]  /*0b20*/  IMAD.IADD R24, R4, 0x1, -R7 ;  /* 0x0000000104187824 */ /* 0x000fe400078e0a07 */
[----:B------:R-:W-:-:S03]  /*0b30*/  IMAD.IADD R4, R7, 0x1, -R4 ;  /* 0x0000000107047824 */ /* 0x000fc600078e0a04 */
[----:B------:R-:W-:Y:S02]  /*0b40*/  LOP3.LUT R25, R24, 0xf, RZ, 0xc0, !PT ;  /* 0x0000000f18197812 */ /* 0x000fe400078ec0ff */
[----:B------:R-:W-:Y:S02]  /*0b50*/  ISETP.GT.U32.AND P0, PT, R4, -0x10, PT ;  /* 0xfffffff00400780c */ /* 0x000fe40003f04070 */
[----:B------:R-:W-:-:S11]  /*0b60*/  ISETP.NE.AND P2, PT, R25, RZ, PT ;  /* 0x000000ff1900720c */ /* 0x000fd60003f45270 */
[----:B------:R-:W-:Y:S05]  /*0b70*/  @P0 BRA `(.L_x_16) ;  /* 0x0000000000e40947 */ /* 0x000fea0003800000 */
[----:B------:R-:W-:Y:S01]  /*0b80*/  LOP3.LUT R27, R24, 0xfffffff0, RZ, 0xc0, !PT ;  /* 0xfffffff0181b7812 */ /* 0x000fe200078ec0ff */
[----:B------:R-:W-:Y:S01]  /*0b90*/  IMAD.MOV.U32 R4, RZ, RZ, RZ ;  /* 0x000000ffff047224 */ /* 0x000fe200078e00ff */
[----:B------:R-:W-:-:S07]  /*0ba0*/  CS2R R16, SRZ ;  /* 0x0000000000107805 */ /* 0x000fce000001ff00 */
.L_x_17:
[----:B------:R-:W0:Y:S02]  /*0bb0*/  LDC.64 R28, c[0x0][0x390] ;  /* 0x0000e400ff1c7b82 */ /* 0x000e240000000a00 */
[----:B0-----:R-:W-:-:S05]  /*0bc0*/  IMAD.WIDE R28, R7, 0x8, R28 ;  /* 0x00000008071c7825 */ /* 0x001fca00078e021c */
[----:B------:R-:W2:Y:S04]  /*0bd0*/  LDG.E.64 R14, desc[UR8][R28.64] ;  /* 0x000000081c0e7981 */ /* 0x000ea8000c1e1b00 */
[----:B------:R-:W3:Y:S04]  /*0be0*/  LDG.E.64 R12, desc[UR8][R28.64+0x8] ;  /* 0x000008081c0c7981 */ /* 0x000ee8000c1e1b00 */
[----:B------:R-:W4:Y:S04]  /*0bf0*/  LDG.E.64 R10, desc[UR8][R28.64+0x10] ;  /* 0x000010081c0a7981 */ /* 0x000f28000c1e1b00 */
[----:B------:R-:W5:Y:S04]  /*0c00*/  LDG.E.64 R20, desc[UR8][R28.64+0x18] ;  /* 0x000018081c147981 */ /* 0x000f68000c1e1b00 */
[----:B------:R-:W5:Y:S04]  /*0c10*/  LDG.E.64 R18, desc[UR8][R28.64+0x20] ;  /* 0x000020081c127981 */ /* 0x000f68000c1e1b00 */
[----:B------:R-:W5:Y:S01]  /*0c20*/  LDG.E.64 R22, desc[UR8][R28.64+0x50] ;  /* 0x000050081c167981 */ /* 0x000f62000c1e1b00 */
[----:B--2---:R-:W-:-:S02]  /*0c30*/  DADD R14, R14, -R2 ;  /* 0x000000000e0e7229 */ /* 0x004fc40000000802 */
[----:B---3--:R-:W-:-:S06]  /*0c40*/  DADD R12, R12, -R2 ;  /* 0x000000000c0c7229 */ /* 0x008fcc0000000802 */
[----:B------:R-:W-:Y:S01]  /*0c50*/  DFMA R14, R14, R14, R16 ;  /* 0x0000000e0e0e722b */ /* 0x000fe20000000010 */
[----:B------:R-:W2:Y:S01]  /*0c60*/  LDG.E.64 R16, desc[UR8][R28.64+0x28] ;  /* 0x000028081c107981 */ /* 0x000ea2000c1e1b00 */
[----:B----4-:R-:W-:-:S06]  /*0c70*/  DADD R10, R10, -R2 ;  /* 0x000000000a0a7229 */ /* 0x010fcc0000000802 */
[----:B------:R-:W-:Y:S02]  /*0c80*/  DFMA R12, R12, R12, R14 ;  /* 0x0000000c0c0c722b */ /* 0x000fe4000000000e */
[----:B------:R-:W3:Y:S01]  /*0c90*/  LDG.E.64 R14, desc[UR8][R28.64+0x30] ;  /* 0x000030081c0e7981 */ /* 0x000ee2000c1e1b00 */
[----:B-----5:R-:W-:-:S05]  /*0ca0*/  DADD R20, R20, -R2 ;  /* 0x0000000014147229 */ /* 0x020fca0000000802 */
[----:B------:R-:W-:Y:S02]  /*0cb0*/  DFMA R10, R10, R10, R12 ;  /* 0x0000000a0a0a722b */ /* 0x000fe4000000000c */
[----:B------:R-:W4:Y:S01]  /*0cc0*/  LDG.E.64 R12, desc[UR8][R28.64+0x38] ;  /* 0x000038081c0c7981 */ /* 0x000f22000c1e1b00 */
[----:B------:R-:W-:-:S05]  /*0cd0*/  DADD R18, R18, -R2 ;  /* 0x0000000012127229 */ /* 0x000fca0000000802 */
[----:B------:R-:W-:Y:S02]  /*0ce0*/  DFMA R20, R20, R20, R10 ;  /* 0x000000141414722b */ /* 0x000fe4000000000a */
[----:B------:R-:W5:Y:S06]  /*0cf0*/  LDG.E.64 R10, desc[UR8][R28.64+0x40] ;  /* 0x000040081c0a7981 */ /* 0x000f6c000c1e1b00 */
[----:B------:R-:W-:Y:S02]  /*0d00*/  DFMA R18, R18, R18, R20 ;  /* 0x000000121212722b */ /* 0x000fe40000000014 */
[----:B------:R-:W5:Y:S01]  /*0d10*/  LDG.E.64 R20, desc[UR8][R28.64+0x48] ;  /* 0x000048081c147981 */ /* 0x000f62000c1e1b00 */
[----:B--2---:R-:W-:-:S08]  /*0d20*/  DADD R16, R16, -R2 ;  /* 0x0000000010107229 */ /* 0x004fd00000000802 */
[----:B------:R-:W-:Y:S02]  /*0d30*/  DFMA R16, R16, R16, R18 ;  /* 0x000000101010722b */ /* 0x000fe40000000012 */
[--C-:B---3--:R-:W-:Y:S01]  /*0d40*/  DADD R14, R14, -R2.reuse ;  /* 0x000000000e0e7229 */ /* 0x108fe20000000802 */
[----:B------:R-:W2:Y:S01]  /*0d50*/  LDG.E.64 R18, desc[UR8][R28.64+0x58] ;  /* 0x000058081c127981 */ /* 0x000ea2000c1e1b00 */
[----:B----4-:R-:W-:-:S06]  /*0d60*/  DADD R12, R12, -R2 ;  /* 0x000000000c0c7229 */ /* 0x010fcc0000000802 */
[----:B------:R-:W-:Y:S01]  /*0d70*/  DFMA R14, R14, R14, R16 ;  /* 0x0000000e0e0e722b */ /* 0x000fe20000000010 */
[----:B------:R-:W3:Y:S01]  /*0d80*/  LDG.E.64 R16, desc[UR8][R28.64+0x60] ;  /* 0x000060081c107981 */ /* 0x000ee2000c1e1b00 */
[----:B-----5:R-:W-:-:S06]  /*0d90*/  DADD R10, R10, -R2 ;  /* 0x000000000a0a7229 */ /* 0x020fcc0000000802 */
[----:B------:R-:W-:Y:S02]  /*0da0*/  DFMA R12, R12, R12, R14 ;  /* 0x0000000c0c0c722b */ /* 0x000fe4000000000e */
[----:B------:R-:W4:Y:S06]  /*0db0*/  LDG.E.64 R14, desc[UR8][R28.64+0x70] ;  /* 0x000070081c0e7981 */ /* 0x000f2c000c1e1b00 */
[----:B------:R-:W-:Y:S02]  /*0dc0*/  DFMA R10, R10, R10, R12 ;  /* 0x0000000a0a0a722b */ /* 0x000fe4000000000c */
[----:B------:R-:W5:Y:S01]  /*0dd0*/  LDG.E.64 R12, desc[UR8][R28.64+0x68] ;  /* 0x000068081c0c7981 */ /* 0x000f62000c1e1b00 */
[----:B------:R-:W-:-:S08]  /*0de0*/  DADD R20, R20, -R2 ;  /* 0x0000000014147229 */ /* 0x000fd00000000802 */
[----:B------:R-:W-:Y:S01]  /*0df0*/  DFMA R20, R20, R20, R10 ;  /* 0x000000141414722b */ /* 0x000fe2000000000a */
[----:B------:R-:W4:Y:S01]  /*0e00*/  LDG.E.64 R10, desc[UR8][R28.64+0x78] ;  /* 0x000078081c0a7981 */ /* 0x000f22000c1e1b00 */
[----:B------:R-:W-:-:S08]  /*0e10*/  DADD R22, R22, -R2 ;  /* 0x0000000016167229 */ /* 0x000fd00000000802 */
[----:B------:R-:W-:Y:S01]  /*0e20*/  DFMA R20, R22, R22, R20 ;  /* 0x000000161614722b */ /* 0x000fe20000000014 */
[----:B------:R-:W-:-:S05]  /*0e30*/  VIADD R4, R4, 0x10 ;  /* 0x0000001004047836 */ /* 0x000fca0000000000 */
[----:B------:R-:W-:Y:S01]  /*0e40*/  ISETP.NE.AND P0, PT, R4, R27, PT ;  /* 0x0000001b0400720c */ /* 0x000fe20003f05270 */
[----:B------:R-:W-:Y:S01]  /*0e50*/  VIADD R7, R7, 0x10 ;  /* 0x0000001007077836 */ /* 0x000fe20000000000 */
[----:B--2---:R-:W-:-:S08]  /*0e60*/  DADD R18, R18, -R2 ;  /* 0x0000000012127229 */ /* 0x004fd00000000802 */
[----:B------:R-:W-:Y:S02]  /*0e70*/  DFMA R20, R18, R18, R20 ;  /* 0x000000121214722b */ /* 0x000fe40000000014 */
[----:B---3--:R-:W-:-:S08]  /*0e80*/  DADD R16, R16, -R2 ;  /* 0x0000000010107229 */ /* 0x008fd00000000802 */
[----:B------:R-:W-:Y:S02]  /*0e90*/  DFMA R20, R16, R16, R20 ;  /* 0x000000101014722b */ /* 0x000fe40000000014 */
[--C-:B-----5:R-:W-:Y:S02]  /*0ea0*/  DADD R12, R12, -R2.reuse ;  /* 0x000000000c0c7229 */ /* 0x120fe40000000802 */
[----:B----4-:R-:W-:-:S06]  /*0eb0*/  DADD R14, R14, -R2 ;  /* 0x000000000e0e7229 */ /* 0x010fcc0000000802 */
[----:B------:R-:W-:Y:S02]  /*0ec0*/  DFMA R20, R12, R12, R20 ;  /* 0x0000000c0c14722b */ /* 0x000fe40000000014 */
[----:B------:R-:W-:-:S06]  /*0ed0*/  DADD R10, R10, -R2 ;  /* 0x000000000a0a7229 */ /* 0x000fcc0000000802 */
[----:B------:R-:W-:-:S08]  /*0ee0*/  DFMA R20, R14, R14, R20 ;  /* 0x0000000e0e14722b */ /* 0x000fd00000000014 */
[----:B------:R-:W-:Y:S01]  /*0ef0*/  DFMA R16, R10, R10, R20 ;  /* 0x0000000a0a10722b */ /* 0x000fe20000000014 */
[----:B------:R-:W-:Y:S10]  /*0f00*/  @P0 BRA `(.L_x_17) ;  /* 0xfffffffc00280947 */ /* 0x000ff4000383ffff */
.L_x_16:
[----:B------:R-:W-:Y:S05]  /*0f10*/  BSYNC.RECONVERGENT B1 ;  /* 0x0000000000017941 */ /* 0x000fea0003800200 */
.L_x_15:
        /* <DEDUP_REMOVED lines=15> */
[----:B--2---:R-:W-:-:S08]  /*1010*/  DADD R26, R26, -R2 ;  /* 0x000000001a1a7229 */ /* 0x004fd00000000802 */
[----:B------:R-:W-:Y:S01]  /*1020*/  DFMA R26, R26, R26, R16 ;  /* 0x0000001a1a1a722b */ /* 0x000fe20000000010 */
[----:B------:R-:W2:Y:S01]  /*1030*/  LDG.E.64 R16, desc[UR8][R22.64+0x30] ;  /* 0x0000300816107981 */ /* 0x000ea2000c1e1b00 */
[--C-:B---3--:R-:W-:Y:S02]  /*1040*/  DADD R10, R10, -R2.reuse ;  /* 0x000000000a0a7229 */ /* 0x108fe40000000802 */
[----:B----4-:R-:W-:-:S06]  /*1050*/  DADD R20, R20, -R2 ;  /* 0x0000000014147229 */ /* 0x010fcc0000000802 */
[----:B------:R-:W-:Y:S02]  /*1060*/  DFMA R26, R10, R10, R26 ;  /* 0x0000000a0a1a722b */ /* 0x000fe4000000001a */
[----:B-----5:R-:W-:-:S06]  /*1070*/  DADD R18, R18, -R2 ;  /* 0x0000000012127229 */ /* 0x020fcc0000000802 */
[----:B------:R-:W-:Y:S02]  /*1080*/  DFMA R26, R20, R20, R26 ;  /* 0x00000014141a722b */ /* 0x000fe4000000001a */
[----:B------:R-:W-:-:S06]  /*1090*/  DADD R14, R14, -R2 ;  /* 0x000000000e0e7229 */ /* 0x000fcc0000000802 */
[----:B------:R-:W-:Y:S02]  /*10a0*/  DFMA R26, R18, R18, R26 ;  /* 0x00000012121a722b */ /* 0x000fe4000000001a */
[----:B------:R-:W-:-:S06]  /*10b0*/  DADD R12, R12, -R2 ;  /* 0x000000000c0c7229 */ /* 0x000fcc0000000802 */
[----:B------:R-:W-:-:S08]  /*10c0*/  DFMA R26, R14, R14, R26 ;  /* 0x0000000e0e1a722b */ /* 0x000fd0000000001a */
[----:B------:R-:W-:Y:S02]  /*10d0*/  DFMA R26, R12, R12, R26 ;  /* 0x0000000c0c1a722b */ /* 0x000fe4000000001a */
[--C-:B------:R-:W-:Y:S01]  /*10e0*/  DADD R28, R28, -R2.reuse ;  /* 0x000000001c1c7229 */ /* 0x100fe20000000802 */
[----:B------:R-:W-:Y:S01]  /*10f0*/  VIADD R7, R7, 0x8 ;  /* 0x0000000807077836 */ /* 0x000fe20000000000 */
[----:B--2---:R-:W-:-:S08]  /*1100*/  DADD R16, R16, -R2 ;  /* 0x0000000010107229 */ /* 0x004fd00000000802 */
[----:B------:R-:W-:-:S08]  /*1110*/  DFMA R16, R16, R16, R26 ;  /* 0x000000101010722b */ /* 0x000fd0000000001a */
[----:B------:R-:W-:-:S11]  /*1120*/  DFMA R16, R28, R28, R16 ;  /* 0x0000001c1c10722b */ /* 0x000fd60000000010 */
.L_x_19:
[----:B------:R-:W-:Y:S05]  /*1130*/  BSYNC.RECONVERGENT B1 ;  /* 0x0000000000017941 */ /* 0x000fea0003800200 */
.L_x_18:
        /* <DEDUP_REMOVED lines=13> */
[----:B--2---:R-:W-:-:S02]  /*1210*/  DADD R20, R20, -R2 ;  /* 0x0000000014147229 */ /* 0x004fc40000000802 */
[----:B---3--:R-:W-:-:S06]  /*1220*/  DADD R12, R12, -R2 ;  /* 0x000000000c0c7229 */ /* 0x008fcc0000000802 */
[----:B------:R-:W-:Y:S02]  /*1230*/  DFMA R16, R20, R20, R16 ;  /* 0x000000141410722b */ /* 0x000fe40000000010 */
[--C-:B----4-:R-:W-:Y:S02]  /*1240*/  DADD R10, R10, -R2.reuse ;  /* 0x000000000a0a7229 */ /* 0x110fe40000000802 */
[----:B-----5:R-:W-:-:S04]  /*1250*/  DADD R14, R14, -R2 ;  /* 0x000000000e0e7229 */ /* 0x020fc80000000802 */
[----:B------:R-:W-:-:S08]  /*1260*/  DFMA R16, R12, R12, R16 ;  /* 0x0000000c0c10722b */ /* 0x000fd00000000010 */
[----:B------:R-:W-:-:S08]  /*1270*/  DFMA R16, R10, R10, R16 ;  /* 0x0000000a0a10722b */ /* 0x000fd00000000010 */
[----:B------:R-:W-:-:S11]  /*1280*/  DFMA R16, R14, R14, R16 ;  /* 0x0000000e0e10722b */ /* 0x000fd60000000010 */
.L_x_21:
[----:B------:R-:W-:Y:S05]  /*1290*/  BSYNC.RECONVERGENT B1 ;  /* 0x0000000000017941 */ /* 0x000fea0003800200 */
.L_x_20:
[----:B------:R-:W-:Y:S05]  /*12a0*/  @!P2 BRA `(.L_x_14) ;  /* 0x000000000038a947 */ /* 0x000fea0003800000 */
[----:B------:R-:W0:Y:S02]  /*12b0*/  LDC.64 R14, c[0x0][0x390] ;  /* 0x0000e400ff0e7b82 */ /* 0x000e240000000a00 */
[----:B0-----:R-:W-:-:S05]  /*12c0*/  IMAD.WIDE R14, R7, 0x8, R14 ;  /* 0x00000008070e7825 */ /* 0x001fca00078e020e */
[----:B------:R-:W2:Y:S01]  /*12d0*/  LDG.E.64 R10, desc[UR8][R14.64] ;  /* 0x000000080e0a7981 */ /* 0x000ea2000c1e1b00 */
[----:B------:R-:W-:Y:S01]  /*12e0*/  ISETP.NE.AND P0, PT, R24, 0x1, PT ;  /* 0x000000011800780c */ /* 0x000fe20003f05270 */
[----:B--2---:R-:W-:-:S08]  /*12f0*/  DADD R10, R10, -R2 ;  /* 0x000000000a0a7229 */ /* 0x004fd00000000802 */
[----:B------:R-:W-:-:S04]  /*1300*/  DFMA R16, R10, R10, R16 ;  /* 0x0000000a0a10722b */ /* 0x000fc80000000010 */
[----:B------:R-:W-:Y:S07]  /*1310*/  @!P0 BRA `(.L_x_14) ;  /* 0x00000000001c8947 */ /* 0x000fee0003800000 */
[----:B------:R-:W-:Y:S01]  /*1320*/  ISETP.NE.AND P0, PT, R24, 0x2, PT ;  /* 0x000000021800780c */ /* 0x000fe20003f05270 */
[----:B------:R-:W2:-:S12]  /*1330*/  LDG.E.64 R10, desc[UR8][R14.64+0x8] ;  /* 0x000008080e0a7981 */ /* 0x000e98000c1e1b00 */
[----:B------:R-:W3:Y:S01]  /*1340*/  @P0 LDG.E.64 R12, desc[UR8][R14.64+0x10] ;  /* 0x000010080e0c0981 */ /* 0x000ee2000c1e1b00 */
[----:B--2---:R-:W-:-:S08]  /*1350*/  DADD R10, R10, -R2 ;  /* 0x000000000a0a7229 */ /* 0x004fd00000000802 */
[----:B------:R-:W-:Y:S02]  /*1360*/  DFMA R16, R10, R10, R16 ;  /* 0x0000000a0a10722b */ /* 0x000fe40000000010 */
[----:B---3--:R-:W-:-:S08]  /*1370*/  @P0 DADD R12, R12, -R2 ;  /* 0x000000000c0c0229 */ /* 0x008fd00000000802 */
[----:B------:R-:W-:-:S11]  /*1380*/  @P0 DFMA R16, R12, R12, R16 ;  /* 0x0000000c0c10022b */ /* 0x000fd60000000010 */
.L_x_14:
[----:B------:R-:W-:Y:S05]  /*1390*/  BSYNC.RECONVERGENT B0 ;  /* 0x0000000000007941 */ /* 0x000fea0003800200 */
.L_x_13:
[----:B------:R-:W-:Y:S01]  /*13a0*/  VIADD R6, R6, 0xffffffff ;  /* 0xffffffff06067836 */ /* 0x000fe20000000000 */
[----:B------:R-:W-:Y:S01]  /*13b0*/  FSETP.GEU.AND P2, PT, |R17|, 6.5827683646048100446e-37, PT ;  /* 0x036000001100780b */ /* 0x000fe20003f4e200 */
[----:B------:R-:W-:Y:S01]  /*13c0*/  IMAD.MOV.U32 R2, RZ, RZ, 0x1 ;  /* 0x00000001ff027424 */ /* 0x000fe200078e00ff */
[----:B------:R-:W-:Y:S03]  /*13d0*/  BSSY.RECONVERGENT B0, `(.L_x_22) ;  /* 0x0000015000007945 */ /* 0x000fe60003800200 */
[----:B------:R-:W0:Y:S08]  /*13e0*/  I2F.F64.U32 R6, R6 ;  /* 0x0000000600067312 */ /* 0x000e300000201800 */
        /* <DEDUP_REMOVED lines=14> */
[----:B------:R-:W-:Y:S02]  /*14d0*/  IMAD.MOV.U32 R10, RZ, RZ, R6 ;  /* 0x000000ffff0a7224 */ /* 0x000fe400078e0006 */
[----:B------:R-:W-:-:S07]  /*14e0*/  IMAD.MOV.U32 R13, RZ, RZ, R7 ;  /* 0x000000ffff0d7224 */ /* 0x000fce00078e0007 */
[----:B------:R-:W-:Y:S05]  /*14f0*/  CALL.REL.NOINC `($__internal_0_$__cuda_sm20_div_rn_f64_full) ;  /* 0x0000000000187944 */ /* 0x000fea0003c00000 */
[----:B------:R-:W-:Y:S02]  /*1500*/  IMAD.MOV.U32 R2, RZ, RZ, R18 ;  /* 0x000000ffff027224 */ /* 0x000fe400078e0012 */
[----:B------:R-:W-:-:S07]  /*1510*/  IMAD.MOV.U32 R3, RZ, RZ, R19 ;  /* 0x000000ffff037224 */ /* 0x000fce00078e0013 */
.L_x_23:
[----:B------:R-:W-:Y:S05]  /*1520*/  BSYNC.RECONVERGENT B0 ;  /* 0x0000000000007941 */ /* 0x000fea0003800200 */
.L_x_22:
[----:B------:R0:W-:Y:S01]  /*1530*/  STG.E.64 desc[UR8][R8.64], R2 ;  /* 0x0000000208007986 */ /* 0x0001e2000c101b08 */
[----:B------:R-:W-:Y:S05]  /*1540*/  @!P1 BRA `(.L_x_24) ;  /* 0xffffffe800e49947 */ /* 0x000fea000383ffff */
[----:B------:R-:W-:Y:S05]  /*1550*/  EXIT ;  /* 0x000000000000794d */ /* 0x000fea0003800000 */
        .weak           $__internal_0_$__cuda_sm20_div_rn_f64_full
        .type           $__internal_0_$__cuda_sm20_div_rn_f64_full,@function
        .size           $__internal_0_$__cuda_sm20_div_rn_f64_full,(.L_x_51 - $__internal_0_$__cuda_sm20_div_rn_f64_full)
$__internal_0_$__cuda_sm20_div_rn_f64_full:
[C---:B------:R-:W-:Y:S01]  /*1560*/  FSETP.GEU.AND P0, PT, |R13|.reuse, 1.469367938527859385e-39, PT ;  /* 0x001000000d00780b */ /* 0x040fe20003f0e200 */
[--C-:B------:R-:W-:Y:S01]  /*1570*/  IMAD.MOV.U32 R12, RZ, RZ, R10.reuse ;  /* 0x000000ffff0c7224 */ /* 0x100fe200078e000a */
[C---:B------:R-:W-:Y:S01]  /*1580*/  LOP3.LUT R14, R13.reuse, 0x800fffff, RZ, 0xc0, !PT ;  /* 0x800fffff0d0e7812 */ /* 0x040fe200078ec0ff */
[----:B------:R-:W-:Y:S01]  /*1590*/  IMAD.MOV.U32 R11, RZ, RZ, R19 ;  /* 0x000000ffff0b7224 */ /* 0x000fe200078e0013 */
[----:B------:R-:W-:Y:S01]  /*15a0*/  LOP3.LUT R26, R13, 0x7ff00000, RZ, 0xc0, !PT ;  /* 0x7ff000000d1a7812 */ /* 0x000fe200078ec0ff */
[----:B------:R-:W-:Y:S01]  /*15b0*/  IMAD.MOV.U32 R24, RZ, RZ, 0x1ca00000 ;  /* 0x1ca00000ff187424 */ /* 0x000fe200078e00ff */
[----:B------:R-:W-:Y:S01]  /*15c0*/  LOP3.LUT R15, R14, 0x3ff00000, RZ, 0xfc, !PT ;  /* 0x3ff000000e0f7812 */ /* 0x000fe200078efcff */
[----:B------:R-:W-:Y:S01]  /*15d0*/  IMAD.MOV.U32 R14, RZ, RZ, R10 ;  /* 0x000000ffff0e7224 */ /* 0x000fe200078e000a */
[C---:B------:R-:W-:Y:S01]  /*15e0*/  FSETP.GEU.AND P4, PT, |R11|.reuse, 1.469367938527859385e-39, PT ;  /* 0x001000000b00780b */ /* 0x040fe20003f8e200 */
[----:B------:R-:W-:Y:S01]  /*15f0*/  IMAD.MOV.U32 R10, RZ, RZ, R16 ;  /* 0x000000ffff0a7224 */ /* 0x000fe200078e0010 */
[----:B------:R-:W-:Y:S01]  /*1600*/  LOP3.LUT R3, R11, 0x7ff00000, RZ, 0xc0, !PT ;  /* 0x7ff000000b037812 */ /* 0x000fe200078ec0ff */
[----:B------:R-:W-:Y:S01]  /*1610*/  IMAD.MOV.U32 R16, RZ, RZ, 0x1 ;  /* 0x00000001ff107424 */ /* 0x000fe200078e00ff */
[----:B------:R-:W-:Y:S01]  /*1620*/  BSSY.RECONVERGENT B1, `(.L_x_25) ;  /* 0x000004e000017945 */ /* 0x000fe20003800200 */
[----:B------:R-:W-:Y:S01]  /*1630*/  @!P0 DMUL R14, R12, 8.98846567431157953865e+307 ;  /* 0x7fe000000c0e8828 */ /* 0x000fe20000000000 */
[----:B------:R-:W-:Y:S01]  /*1640*/  ISETP.GE.U32.AND P3, PT, R3, R26, PT ;  /* 0x0000001a0300720c */ /* 0x000fe20003f66070 */
[----:B------:R-:W-:-:S04]  /*1650*/  IMAD.MOV.U32 R25, RZ, RZ, R3 ;  /* 0x000000ffff197224 */ /* 0x000fc800078e0003 */
[----:B------:R-:W0:Y:S02]  /*1660*/  MUFU.RCP64H R17, R15 ;  /* 0x0000000f00117308 */ /* 0x000e240000001800 */
[----:B------:R-:W-:Y:S01]  /*1670*/  @!P4 LOP3.LUT R20, R13, 0x7ff00000, RZ, 0xc0, !PT ;  /* 0x7ff000000d14c812 */ /* 0x000fe200078ec0ff */
[----:B------:R-:W-:Y:S01]  /*1680*/  @!P4 IMAD.MOV.U32 R22, RZ, RZ, RZ ;  /* 0x000000ffff16c224 */ /* 0x000fe200078e00ff */
[----:B------:R-:W-:Y:S02]  /*1690*/  @!P0 LOP3.LUT R26, R15, 0x7ff00000, RZ, 0xc0, !PT ;  /* 0x7ff000000f1a8812 */ /* 0x000fe400078ec0ff */
[----:B------:R-:W-:-:S03]  /*16a0*/  @!P4 ISETP.GE.U32.AND P5, PT, R3, R20, PT ;  /* 0x000000140300c20c */ /* 0x000fc60003fa6070 */
[----:B------:R-:W-:Y:S01]  /*16b0*/  VIADD R27, R26, 0xffffffff ;  /* 0xffffffff1a1b7836 */ /* 0x000fe20000000000 */
[----:B------:R-:W-:-:S04]  /*16c0*/  @!P4 SEL R21, R24, 0x63400000, !P5 ;  /* 0x634000001815c807 */ /* 0x000fc80006800000 */
[----:B------:R-:W-:Y:S01]  /*16d0*/  @!P4 LOP3.LUT R21, R21, 0x80000000, R11, 0xf8, !PT ;  /* 0x800000001515c812 */ /* 0x000fe200078ef80b */
[----:B0-----:R-:W-:-:S03]  /*16e0*/  DFMA R18, R16, -R14, 1 ;  /* 0x3ff000001012742b */ /* 0x001fc6000000080e */
[----:B------:R-:W-:-:S05]  /*16f0*/  @!P4 LOP3.LUT R23, R21, 0x100000, RZ, 0xfc, !PT ;  /* 0x001000001517c812 */ /* 0x000fca00078efcff */
[----:B------:R-:W-:-:S08]  /*1700*/  DFMA R18, R18, R18, R18 ;  /* 0x000000121212722b */ /* 0x000fd00000000012 */
[----:B------:R-:W-:Y:S01]  /*1710*/  DFMA R18, R16, R18, R16 ;  /* 0x000000121012722b */ /* 0x000fe20000000010 */
[----:B------:R-:W-:Y:S01]  /*1720*/  SEL R17, R24, 0x63400000, !P3 ;  /* 0x6340000018117807 */ /* 0x000fe20005800000 */
[----:B------:R-:W-:-:S03]  /*1730*/  IMAD.MOV.U32 R16, RZ, RZ, R10 ;  /* 0x000000ffff107224 */ /* 0x000fc600078e000a */
[----:B------:R-:W-:-:S03]  /*1740*/  LOP3.LUT R17, R17, 0x800fffff, R11, 0xf8, !PT ;  /* 0x800fffff11117812 */ /* 0x000fc600078ef80b */
[----:B------:R-:W-:-:S03]  /*1750*/  DFMA R20, R18, -R14, 1 ;  /* 0x3ff000001214742b */ /* 0x000fc6000000080e */
[----:B------:R-:W-:-:S05]  /*1760*/  @!P4 DFMA R16, R16, 2, -R22 ;  /* 0x400000001010c82b */ /* 0x000fca0000000816 */
[----:B------:R-:W-:-:S05]  /*1770*/  DFMA R18, R18, R20, R18 ;  /* 0x000000141212722b */ /* 0x000fca0000000012 */
[----:B------:R-:W-:-:S03]  /*1780*/  @!P4 LOP3.LUT R25, R17, 0x7ff00000, RZ, 0xc0, !PT ;  /* 0x7ff000001119c812 */ /* 0x000fc600078ec0ff */
[----:B------:R-:W-:Y:S02]  /*1790*/  DMUL R20, R18, R16 ;  /* 0x0000001012147228 */ /* 0x000fe40000000000 */
[----:B------:R-:W-:-:S05]  /*17a0*/  VIADD R22, R25, 0xffffffff ;  /* 0xffffffff19167836 */ /* 0x000fca0000000000 */
[----:B------:R-:W-:Y:S01]  /*17b0*/  ISETP.GT.U32.AND P0, PT, R22, 0x7feffffe, PT ;  /* 0x7feffffe1600780c */ /* 0x000fe20003f04070 */
[----:B------:R-:W-:-:S03]  /*17c0*/  DFMA R22, R20, -R14, R16 ;  /* 0x8000000e1416722b */ /* 0x000fc60000000010 */
[----:B------:R-:W-:-:S05]  /*17d0*/  ISETP.GT.U32.OR P0, PT, R27, 0x7feffffe, P0 ;  /* 0x7feffffe1b00780c */ /* 0x000fca0000704470 */
[----:B------:R-:W-:-:S08]  /*17e0*/  DFMA R22, R18, R22, R20 ;  /* 0x000000161216722b */ /* 0x000fd00000000014 */
[----:B------:R-:W-:Y:S05]  /*17f0*/  @P0 BRA `(.L_x_26) ;  /* 0x00000000006c0947 */ /* 0x000fea0003800000 */
[----:B------:R-:W-:-:S04]  /*1800*/  LOP3.LUT R18, R13, 0x7ff00000, RZ, 0xc0, !PT ;  /* 0x7ff000000d127812 */ /* 0x000fc800078ec0ff */
[CC--:B------:R-:W-:Y:S02]  /*1810*/  VIADDMNMX R10, R3.reuse, -R18.reuse, 0xb9600000, !PT ;  /* 0xb9600000030a7446 */ /* 0x0c0fe40007800912 */
[----:B------:R-:W-:Y:S02]  /*1820*/  ISETP.GE.U32.AND P0, PT, R3, R18, PT ;  /* 0x000000120300720c */ /* 0x000fe40003f06070 */
[----:B------:R-:W-:Y:S01]  /*1830*/  VIMNMX R3, PT, PT, R10, 0x46a00000, PT ;  /* 0x46a000000a037848 */ /* 0x000fe20003fe0100 */
[----:B------:R-:W-:Y:S01]  /*1840*/  IMAD.MOV.U32 R10, RZ, RZ, RZ ;  /* 0x000000ffff0a7224 */ /* 0x000fe200078e00ff */
[----:B------:R-:W-:-:S05]  /*1850*/  SEL R24, R24, 0x63400000, !P0 ;  /* 0x6340000018187807 */ /* 0x000fca0004000000 */
[----:B------:R-:W-:-:S04]  /*1860*/  IMAD.IADD R3, R3, 0x1, -R24 ;  /* 0x0000000103037824 */ /* 0x000fc800078e0a18 */
[----:B------:R-:W-:-:S06]  /*1870*/  VIADD R11, R3, 0x7fe00000 ;  /* 0x7fe00000030b7836 */ /* 0x000fcc0000000000 */
[----:B------:R-:W-:-:S10]  /*1880*/  DMUL R18, R22, R10 ;  /* 0x0000000a16127228 */ /* 0x000fd40000000000 */
[----:B------:R-:W-:-:S13]  /*1890*/  FSETP.GTU.AND P0, PT, |R19|, 1.469367938527859385e-39, PT ;  /* 0x001000001300780b */ /* 0x000fda0003f0c200 */
[----:B------:R-:W-:Y:S05]  /*18a0*/  @P0 BRA `(.L_x_27) ;  /* 0x0000000000940947 */ /* 0x000fea0003800000 */
[----:B------:R-:W-:Y:S01]  /*18b0*/  DFMA R14, R22, -R14, R16 ;  /* 0x8000000e160e722b */ /* 0x000fe20000000010 */
[----:B------:R-:W-:-:S09]  /*18c0*/  IMAD.MOV.U32 R12, RZ, RZ, RZ ;  /* 0x000000ffff0c7224 */ /* 0x000fd200078e00ff */
[C---:B------:R-:W-:Y:S02]  /*18d0*/  FSETP.NEU.AND P0, PT, R15.reuse, RZ, PT ;  /* 0x000000ff0f00720b */ /* 0x040fe40003f0d000 */
[----:B------:R-:W-:-:S04]  /*18e0*/  LOP3.LUT R17, R15, 0x80000000, R13, 0x48, !PT ;  /* 0x800000000f117812 */ /* 0x000fc800078e480d */
[----:B------:R-:W-:-:S07]  /*18f0*/  LOP3.LUT R13, R17, R11, RZ, 0xfc, !PT ;  /* 0x0000000b110d7212 */ /* 0x000fce00078efcff */
[----:B------:R-:W-:Y:S05]  /*1900*/  @!P0 BRA `(.L_x_27) ;  /* 0x00000000007c8947 */ /* 0x000fea0003800000 */
[----:B------:R-:W-:Y:S01]  /*1910*/  IMAD.MOV R11, RZ, RZ, -R3 ;  /* 0x000000ffff0b7224 */ /* 0x000fe200078e0a03 */
[----:B------:R-:W-:Y:S01]  /*1920*/  DMUL.RP R12, R22, R12 ;  /* 0x0000000c160c7228 */ /* 0x000fe20000008000 */
[----:B------:R-:W-:Y:S01]  /*1930*/  IMAD.MOV.U32 R10, RZ, RZ, RZ ;  /* 0x000000ffff0a7224 */ /* 0x000fe200078e00ff */
[----:B------:R-:W-:-:S05]  /*1940*/  IADD3 R3, PT, PT, -R3, -0x43300000, RZ ;  /* 0xbcd0000003037810 */ /* 0x000fca0007ffe1ff */
[----:B------:R-:W-:-:S03]  /*1950*/  DFMA R10, R18, -R10, R22 ;  /* 0x8000000a120a722b */ /* 0x000fc60000000016 */
[----:B------:R-:W-:-:S07]  /*1960*/  LOP3.LUT R17, R13, R17, RZ, 0x3c, !PT ;  /* 0x000000110d117212 */ /* 0x000fce00078e3cff */
[----:B------:R-:W-:-:S04]  /*1970*/  FSETP.NEU.AND P0, PT, |R11|, R3, PT ;  /* 0x000000030b00720b */ /* 0x000fc80003f0d200 */
[----:B------:R-:W-:Y:S02]  /*1980*/  FSEL R18, R12, R18, !P0 ;  /* 0x000000120c127208 */ /* 0x000fe40004000000 */
[----:B------:R-:W-:Y:S01]  /*1990*/  FSEL R19, R17, R19, !P0 ;  /* 0x0000001311137208 */ /* 0x000fe20004000000 */
[----:B------:R-:W-:Y:S06]  /*19a0*/  BRA `(.L_x_27) ;  /* 0x0000000000547947 */ /* 0x000fec0003800000 */
.L_x_26:
[----:B------:R-:W-:-:S14]  /*19b0*/  DSETP.NAN.AND P0, PT, R10, R10, PT ;  /* 0x0000000a0a00722a */ /* 0x000fdc0003f08000 */
[----:B------:R-:W-:Y:S05]  /*19c0*/  @P0 BRA `(.L_x_28) ;  /* 0x0000000000440947 */ /* 0x000fea0003800000 */
[----:B------:R-:W-:-:S14]  /*19d0*/  DSETP.NAN.AND P0, PT, R12, R12, PT ;  /* 0x0000000c0c00722a */ /* 0x000fdc0003f08000 */
[----:B------:R-:W-:Y:S05]  /*19e0*/  @P0 BRA `(.L_x_29) ;  /* 0x0000000000300947 */ /* 0x000fea0003800000 */
[----:B------:R-:W-:Y:S01]  /*19f0*/  ISETP.NE.AND P0, PT, R25, R26, PT ;  /* 0x0000001a1900720c */ /* 0x000fe20003f05270 */
[----:B------:R-:W-:Y:S02]  /*1a00*/  IMAD.MOV.U32 R18, RZ, RZ, 0x0 ;  /* 0x00000000ff127424 */ /* 0x000fe400078e00ff */
[----:B------:R-:W-:-:S10]  /*1a10*/  IMAD.MOV.U32 R19, RZ, RZ, -0x80000 ;  /* 0xfff80000ff137424 */ /* 0x000fd400078e00ff */
[----:B------:R-:W-:Y:S05]  /*1a20*/  @!P0 BRA `(.L_x_27) ;  /* 0x0000000000348947 */ /* 0x000fea0003800000 */
[----:B------:R-:W-:Y:S02]  /*1a30*/  ISETP.NE.AND P0, PT, R25, 0x7ff00000, PT ;  /* 0x7ff000001900780c */ /* 0x000fe40003f05270 */
[----:B------:R-:W-:Y:S02]  /*1a40*/  LOP3.LUT R19, R11, 0x80000000, R13, 0x48, !PT ;  /* 0x800000000b137812 */ /* 0x000fe400078e480d */
[----:B------:R-:W-:-:S13]  /*1a50*/  ISETP.EQ.OR P0, PT, R26, RZ, !P0 ;  /* 0x000000ff1a00720c */ /* 0x000fda0004702670 */
[----:B------:R-:W-:Y:S01]  /*1a60*/  @P0 LOP3.LUT R3, R19, 0x7ff00000, RZ, 0xfc, !PT ;  /* 0x7ff0000013030812 */ /* 0x000fe200078efcff */
[----:B------:R-:W-:Y:S02]  /*1a70*/  @!P0 IMAD.MOV.U32 R18, RZ, RZ, RZ ;  /* 0x000000ffff128224 */ /* 0x000fe400078e00ff */
[----:B------:R-:W-:Y:S02]  /*1a80*/  @P0 IMAD.MOV.U32 R18, RZ, RZ, RZ ;  /* 0x000000ffff120224 */ /* 0x000fe400078e00ff */
[----:B------:R-:W-:Y:S01]  /*1a90*/  @P0 IMAD.MOV.U32 R19, RZ, RZ, R3 ;  /* 0x000000ffff130224 */ /* 0x000fe200078e0003 */
[----:B------:R-:W-:Y:S06]  /*1aa0*/  BRA `(.L_x_27) ;  /* 0x0000000000147947 */ /* 0x000fec0003800000 */
.L_x_29:
[----:B------:R-:W-:Y:S01]  /*1ab0*/  LOP3.LUT R19, R13, 0x80000, RZ, 0xfc, !PT ;  /* 0x000800000d137812 */ /* 0x000fe200078efcff */
[----:B------:R-:W-:Y:S01]  /*1ac0*/  IMAD.MOV.U32 R18, RZ, RZ, R12 ;  /* 0x000000ffff127224 */ /* 0x000fe200078e000c */
[----:B------:R-:W-:Y:S06]  /*1ad0*/  BRA `(.L_x_27) ;  /* 0x0000000000087947 */ /* 0x000fec0003800000 */
.L_x_28:
[----:B------:R-:W-:Y:S01]  /*1ae0*/  LOP3.LUT R19, R11, 0x80000, RZ, 0xfc, !PT ;  /* 0x000800000b137812 */ /* 0x000fe200078efcff */
[----:B------:R-:W-:-:S07]  /*1af0*/  IMAD.MOV.U32 R18, RZ, RZ, R10 ;  /* 0x000000ffff127224 */ /* 0x000fce00078e000a */
.L_x_27:
[----:B------:R-:W-:Y:S05]  /*1b00*/  BSYNC.RECONVERGENT B1 ;  /* 0x0000000000017941 */ /* 0x000fea0003800200 */
.L_x_25:
[----:B------:R-:W-:-:S04]  /*1b10*/  IMAD.MOV.U32 R3, RZ, RZ, 0x0 ;  /* 0x00000000ff037424 */ /* 0x000fc800078e00ff */
[----:B------:R-:W-:Y:S05]  /*1b20*/  RET.REL.NODEC R2 `(_Z20sorted_cov_per_slicePjS_PdjS0_) ;  /* 0xffffffe402347950 */ /* 0x000fea0003c3ffff */
.L_x_30:
[----:B------:R-:W-:-:S00]  /*1b30*/  BRA `(.L_x_30) ;  /* 0xfffffffc00fc7947 */ /* 0x000fc0000383ffff */
[----:B------:R-:W-:-:S00]  /*1b40*/  NOP ;  /* 0x0000000000007918 */ /* 0x000fc00000000000 */
        /* <DEDUP_REMOVED lines=11> */
.L_x_51:


//--------------------- .text._Z21sorted_mean_per_slicePjS_PdjS0_ --------------------------
	.section	.text._Z21sorted_mean_per_slicePjS_PdjS0_,"ax",@progbits
	.align	128
        .global         _Z21sorted_mean_per_slicePjS_PdjS0_
        .type           _Z21sorted_mean_per_slicePjS_PdjS0_,@function
        .size           _Z21sorted_mean_per_slicePjS_PdjS0_,(.L_x_52 - _Z21sorted_mean_per_slicePjS_PdjS0_)
        .other          _Z21sorted_mean_per_slicePjS_PdjS0_,@"STO_CUDA_ENTRY STV_DEFAULT"
_Z21sorted_mean_per_slicePjS_PdjS0_:
.text._Z21sorted_mean_per_slicePjS_PdjS0_:
        /* <DEDUP_REMOVED lines=14> */
.L_x_44:
[----:B0-----:R-:W0:Y:S01]  /*00e0*/  LDC.64 R4, c[0x0][0x388] ;  /* 0x0000e200ff047b82 */ /* 0x001e220000000a00 */
[----:B------:R-:W1:Y:S07]  /*00f0*/  LDCU UR6, c[0x0][0x398] ;  /* 0x00007300ff0677ac */ /* 0x000e6e0008000800 */
[----:B------:R-:W2:Y:S01]  /*0100*/  LDC.64 R6, c[0x0][0x380] ;  /* 0x0000e000ff067b82 */ /* 0x000ea20000000a00 */
[----:B0-----:R-:W-:-:S05]  /*0110*/  IMAD.WIDE R8, R0, 0x4, R4 ;  /* 0x0000000400087825 */ /* 0x001fca00078e0204 */
[----:B------:R-:W3:Y:S01]  /*0120*/  LDG.E R5, desc[UR8][R8.64] ;  /* 0x0000000808057981 */ /* 0x000ee2000c1e1900 */
[C---:B--2---:R-:W-:Y:S02]  /*0130*/  IMAD.WIDE R10, R0.reuse, 0x4, R6 ;  /* 0x00000004000a7825 */ /* 0x044fe400078e0206 */
[----:B------:R-:W0:Y:S03]  /*0140*/  LDC.64 R6, c[0x0][0x3a0] ;  /* 0x0000e800ff067b82 */ /* 0x000e260000000a00 */
[----:B------:R-:W3:Y:S01]  /*0150*/  LDG.E R4, desc[UR8][R10.64] ;  /* 0x000000080a047981 */ /* 0x000ee2000c1e1900 */
[----:B------:R-:W-:Y:S01]  /*0160*/  BSSY.RECONVERGENT B0, `(.L_x_31) ;  /* 0x000000a000007945 */ /* 0x000fe20003800200 */
[----:B0-----:R-:W-:-:S04]  /*0170*/  IMAD.WIDE R6, R0, 0x8, R6 ;  /* 0x0000000800067825 */ /* 0x001fc800078e0206 */
[----:B------:R-:W-:-:S05]  /*0180*/  IMAD.IADD R0, R3, 0x1, R0 ;  /* 0x0000000103007824 */ /* 0x000fca00078e0200 */
[----:B-1----:R-:W-:Y:S01]  /*0190*/  ISETP.GE.U32.AND P1, PT, R0, UR6, PT ;  /* 0x0000000600007c0c */ /* 0x002fe2000bf26070 */
[----:B---3--:R-:W-:-:S05]  /*01a0*/  IMAD.IADD R2, R5, 0x1, -R4 ;  /* 0x0000000105027824 */ /* 0x008fca00078e0a04 */
[----:B------:R-:W-:-:S13]  /*01b0*/  ISETP.NE.AND P0, PT, R2, RZ, PT ;  /* 0x000000ff0200720c */ /* 0x000fda0003f05270 */
[----:B------:R-:W-:Y:S05]  /*01c0*/  @P0 BRA `(.L_x_32) ;  /* 0x00000000000c0947 */ /* 0x000fea0003800000 */
[----:B------:R0:W-:Y:S04]  /*01d0*/  STG.E.64 desc[UR8][R6.64], RZ ;  /* 0x000000ff06007986 */ /* 0x0001e8000c101b08 */
[----:B------:R0:W5:Y:S04]  /*01e0*/  LDG.E R4, desc[UR8][R10.64] ;  /* 0x000000080a047981 */ /* 0x000168000c1e1900 */
[----:B------:R0:W5:Y:S02]  /*01f0*/  LDG.E R5, desc[UR8][R8.64] ;  /* 0x0000000808057981 */ /* 0x000164000c1e1900 */
.L_x_32:
[----:B------:R-:W-:Y:S05]  /*0200*/  BSYNC.RECONVERGENT B0 ;  /* 0x0000000000007941 */ /* 0x000fea0003800200 */
.L_x_31:
[----:B-----5:R-:W-:Y:S01]  /*0210*/  ISETP.GE.U32.AND P0, PT, R4, R5, PT ;  /* 0x000000050400720c */ /* 0x020fe20003f06070 */
[----:B------:R-:W-:Y:S01]  /*0220*/  BSSY.RECONVERGENT B0, `(.L_x_33) ;  /* 0x000006f000007945 */ /* 0x000fe20003800200 */
[----:B------:R-:W-:-:S11]  /*0230*/  CS2R R24, SRZ ;  /* 0x0000000000187805 */ /* 0x000fd6000001ff00 */
[----:B------:R-:W-:Y:S05]  /*0240*/  @P0 BRA `(.L_x_34) ;  /* 0x0000000400b00947 */ /* 0x000fea0003800000 */
[----:B0-----:R-:W-:Y:S01]  /*0250*/  VIADDMNMX.U32 R9, R4, 0x1, R5, !PT ;  /* 0x0000000104097846 */ /* 0x001fe20007800005 */
        /* <DEDUP_REMOVED lines=8> */
[----:B------:R-:W-:Y:S02]  /*02e0*/  LOP3.LUT R27, R5, 0xfffffff0, RZ, 0xc0, !PT ;  /* 0xfffffff0051b7812 */ /* 0x000fe400078ec0ff */
[----:B------:R-:W-:-:S03]  /*02f0*/  CS2R R24, SRZ ;  /* 0x0000000000187805 */ /* 0x000fc6000001ff00 */
[----:B------:R-:W-:-:S07]  /*0300*/  IMAD.MOV R27, RZ, RZ, -R27 ;  /* 0x000000ffff1b7224 */ /* 0x000fce00078e0a1b */
.L_x_37:
        /* <DEDUP_REMOVED lines=12> */
[----:B---3--:R-:W-:Y:S02]  /*03d0*/  DADD R18, R8, R18 ;  /* 0x0000000008127229 */ /* 0x008fe40000000012 */
[----:B------:R-:W3:Y:S06]  /*03e0*/  LDG.E.64 R8, desc[UR8][R22.64+-0x8] ;  /* 0xfffff80816087981 */ /* 0x000eec000c1e1b00 */
[----:B----4-:R-:W-:-:S02]  /*03f0*/  DADD R20, R18, R20 ;  /* 0x0000000012147229 */ /* 0x010fc40000000014 */
[----:B------:R-:W4:Y:S06]  /*0400*/  LDG.E.64 R18, desc[UR8][R22.64] ;  /* 0x0000000816127981 */ /* 0x000f2c000c1e1b00 */
[----:B-----5:R-:W-:Y:S02]  /*0410*/  DADD R16, R20, R16 ;  /* 0x0000000014107229 */ /* 0x020fe40000000010 */
[----:B------:R-:W5:Y:S06]  /*0420*/  LDG.E.64 R20, desc[UR8][R22.64+0x8] ;  /* 0x0000080816147981 */ /* 0x000f6c000c1e1b00 */
[----:B------:R-:W-:-:S02]  /*0430*/  DADD R14, R16, R14 ;  /* 0x00000000100e7229 */ /* 0x000fc4000000000e */
[----:B------:R-:W2:Y:S06]  /*0440*/  LDG.E.64 R16, desc[UR8][R22.64+0x10] ;  /* 0x0000100816107981 */ /* 0x000eac000c1e1b00 */
[----:B------:R-:W-:Y:S02]  /*0450*/  DADD R12, R14, R12 ;  /* 0x000000000e0c7229 */ /* 0x000fe4000000000c */
[----:B------:R-:W2:Y:S06]  /*0460*/  LDG.E.64 R14, desc[UR8][R22.64+0x18] ;  /* 0x00001808160e7981 */ /* 0x000eac000c1e1b00 */
[----:B------:R-:W-:-:S02]  /*0470*/  DADD R10, R12, R10 ;  /* 0x000000000c0a7229 */ /* 0x000fc4000000000a */
[----:B------:R-:W2:Y:S06]  /*0480*/  LDG.E.64 R12, desc[UR8][R22.64+0x20] ;  /* 0x00002008160c7981 */ /* 0x000eac000c1e1b00 */
[----:B---3--:R-:W-:Y:S02]  /*0490*/  DADD R8, R10, R8 ;  /* 0x000000000a087229 */ /* 0x008fe40000000008 */
[----:B------:R-:W3:Y:S06]  /*04a0*/  LDG.E.64 R10, desc[UR8][R22.64+0x28] ;  /* 0x00002808160a7981 */ /* 0x000eec000c1e1b00 */
[----:B----4-:R-:W-:-:S02]  /*04b0*/  DADD R18, R8, R18 ;  /* 0x0000000008127229 */ /* 0x010fc40000000012 */
[----:B------:R-:W4:Y:S06]  /*04c0*/  LDG.E.64 R8, desc[UR8][R22.64+0x30] ;  /* 0x0000300816087981 */ /* 0x000f2c000c1e1b00 */
[----:B-----5:R-:W-:-:S08]  /*04d0*/  DADD R18, R18, R20 ;  /* 0x0000000012127229 */ /* 0x020fd00000000014 */
[----:B--2---:R-:W-:-:S08]  /*04e0*/  DADD R16, R18, R16 ;  /* 0x0000000012107229 */ /* 0x004fd00000000010 */
[----:B------:R-:W-:Y:S01]  /*04f0*/  DADD R14, R16, R14 ;  /* 0x00000000100e7229 */ /* 0x000fe2000000000e */
[----:B------:R-:W-:-:S07]  /*0500*/  VIADD R27, R27, 0x10 ;  /* 0x000000101b1b7836 */ /* 0x000fce0000000000 */
[----:B------:R-:W-:Y:S01]  /*0510*/  DADD R12, R14, R12 ;  /* 0x000000000e0c7229 */ /* 0x000fe2000000000c */
[----:B------:R-:W-:Y:S01]  /*0520*/  ISETP.NE.AND P0, PT, R27, RZ, PT ;  /* 0x000000ff1b00720c */ /* 0x000fe20003f05270 */
[----:B------:R-:W-:-:S06]  /*0530*/  VIADD R4, R4, 0x10 ;  /* 0x0000001004047836 */ /* 0x000fcc0000000000 */
[----:B---3--:R-:W-:-:S08]  /*0540*/  DADD R10, R12, R10 ;  /* 0x000000000c0a7229 */ /* 0x008fd0000000000a */
[----:B----4-:R-:W-:-:S08]  /*0550*/  DADD R8, R10, R8 ;  /* 0x000000000a087229 */ /* 0x010fd00000000008 */
[----:B------:R-:W-:Y:S01]  /*0560*/  DADD R24, R8, R24 ;  /* 0x0000000008187229 */ /* 0x000fe20000000018 */
[----:B------:R-:W-:Y:S10]  /*0570*/  @P0 BRA `(.L_x_37) ;  /* 0xfffffffc00640947 */ /* 0x000ff4000383ffff */
.L_x_36:
[----:B------:R-:W-:Y:S05]  /*0580*/  BSYNC.RECONVERGENT B1 ;  /* 0x0000000000017941 */ /* 0x000fea0003800200 */
.L_x_35:
        /* <DEDUP_REMOVED lines=14> */
[----:B------:R-:W5:Y:S04]  /*0670*/  LDG.E.64 R18, desc[UR8][R26.64+0x30] ;  /* 0x000030081a127981 */ /* 0x000f68000c1e1b00 */
[----:B------:R-:W5:Y:S01]  /*0680*/  LDG.E.64 R20, desc[UR8][R26.64+0x38] ;  /* 0x000038081a147981 */ /* 0x000f62000c1e1b00 */
[----:B------:R-:W-:Y:S01]  /*0690*/  VIADD R4, R4, 0x8 ;  /* 0x0000000804047836 */ /* 0x000fe20000000000 */
[----:B--2---:R-:W-:-:S08]  /*06a0*/  DADD R22, R24, R22 ;  /* 0x0000000018167229 */ /* 0x004fd00000000016 */
[----:B---3--:R-:W-:-:S08]  /*06b0*/  DADD R8, R22, R8 ;  /* 0x0000000016087229 */ /* 0x008fd00000000008 */
[----:B----4-:R-:W-:-:S08]  /*06c0*/  DADD R8, R8, R10 ;  /* 0x0000000008087229 */ /* 0x010fd0000000000a */
[----:B-----5:R-:W-:-:S08]  /*06d0*/  DADD R8, R8, R12 ;  /* 0x0000000008087229 */ /* 0x020fd0000000000c */
[----:B------:R-:W-:-:S08]  /*06e0*/  DADD R8, R8, R14 ;  /* 0x0000000008087229 */ /* 0x000fd0000000000e */
[----:B------:R-:W-:-:S08]  /*06f0*/  DADD R8, R8, R16 ;  /* 0x0000000008087229 */ /* 0x000fd00000000010 */
[----:B------:R-:W-:-:S08]  /*0700*/  DADD R8, R8, R18 ;  /* 0x0000000008087229 */ /* 0x000fd00000000012 */
[----:B------:R-:W-:-:S11]  /*0710*/  DADD R24, R8, R20 ;  /* 0x0000000008187229 */ /* 0x000fd60000000014 */
.L_x_39:
[----:B------:R-:W-:Y:S05]  /*0720*/  BSYNC.RECONVERGENT B1 ;  /* 0x0000000000017941 */ /* 0x000fea0003800200 */
.L_x_38:
        /* <DEDUP_REMOVED lines=17> */
.L_x_41:
[----:B------:R-:W-:Y:S05]  /*0840*/  BSYNC.RECONVERGENT B1 ;  /* 0x0000000000017941 */ /* 0x000fea0003800200 */
.L_x_40:
[----:B------:R-:W-:Y:S05]  /*0850*/  @!P2 BRA `(.L_x_34) ;  /* 0x00000000002ca947 */ /* 0x000fea0003800000 */
[----:B------:R-:W0:Y:S02]  /*0860*/  LDC.64 R10, c[0x0][0x390] ;  /* 0x0000e400ff0a7b82 */ /* 0x000e240000000a00 */
[----:B0-----:R-:W-:-:S05]  /*0870*/  IMAD.WIDE R10, R4, 0x8, R10 ;  /* 0x00000008040a7825 */ /* 0x001fca00078e020a */
[----:B------:R-:W2:Y:S01]  /*0880*/  LDG.E.64 R8, desc[UR8][R10.64] ;  /* 0x000000080a087981 */ /* 0x000ea2000c1e1b00 */
[----:B------:R-:W-:Y:S01]  /*0890*/  ISETP.NE.AND P0, PT, R5, 0x1, PT ;  /* 0x000000010500780c */ /* 0x000fe20003f05270 */
[----:B--2---:R-:W-:-:S12]  /*08a0*/  DADD R24, R24, R8 ;  /* 0x0000000018187229 */ /* 0x004fd80000000008 */
[----:B------:R-:W-:Y:S05]  /*08b0*/  @!P0 BRA `(.L_x_34) ;  /* 0x0000000000148947 */ /* 0x000fea0003800000 */
[----:B------:R-:W-:Y:S02]  /*08c0*/  ISETP.NE.AND P0, PT, R5, 0x2, PT ;  /* 0x000000020500780c */ /* 0x000fe40003f05270 */
[----:B------:R-:W2:Y:S11]  /*08d0*/  LDG.E.64 R4, desc[UR8][R10.64+0x8] ;  /* 0x000008080a047981 */ /* 0x000eb6000c1e1b00 */
[----:B------:R-:W3:Y:S01]  /*08e0*/  @P0 LDG.E.64 R8, desc[UR8][R10.64+0x10] ;  /* 0x000010080a080981 */ /* 0x000ee2000c1e1b00 */
[----:B--2---:R-:W-:-:S08]  /*08f0*/  DADD R24, R24, R4 ;  /* 0x0000000018187229 */ /* 0x004fd00000000004 */
[----:B---3--:R-:W-:-:S11]  /*0900*/  @P0 DADD R24, R24, R8 ;  /* 0x0000000018180229 */ /* 0x008fd60000000008 */
.L_x_34:
[----:B------:R-:W-:Y:S05]  /*0910*/  BSYNC.RECONVERGENT B0 ;  /* 0x0000000000007941 */ /* 0x000fea0003800200 */
.L_x_33:
[----:B0-----:R-:W0:Y:S01]  /*0920*/  I2F.F64.U32 R10, R2 ;  /* 0x00000002000a7312 */ /* 0x001e220000201800 */
[----:B------:R-:W-:Y:S01]  /*0930*/  IMAD.MOV.U32 R4, RZ, RZ, 0x1 ;  /* 0x00000001ff047424 */ /* 0x000fe200078e00ff */
[----:B------:R-:W-:Y:S01]  /*0940*/  FSETP.GEU.AND P2, PT, |R25|, 6.5827683646048100446e-37, PT ;  /* 0x036000001900780b */ /* 0x000fe20003f4e200 */
[----:B------:R-:W-:Y:S05]  /*0950*/  BSSY.RECONVERGENT B0, `(.L_x_42) ;  /* 0x0000013000007945 */ /* 0x000fea0003800200 */
        /* <DEDUP_REMOVED lines=15> */
[----:B------:R-:W-:Y:S05]  /*0a50*/  CALL.REL.NOINC `($__internal_1_$__cuda_sm20_div_rn_f64_full) ;  /* 0x0000000000187944 */ /* 0x000fea0003c00000 */
[----:B------:R-:W-:Y:S02]  /*0a60*/  IMAD.MOV.U32 R4, RZ, RZ, R14 ;  /* 0x000000ffff047224 */ /* 0x000fe400078e000e */
[----:B------:R-:W-:-:S07]  /*0a70*/  IMAD.MOV.U32 R5, RZ, RZ, R15 ;  /* 0x000000ffff057224 */ /* 0x000fce00078e000f */
.L_x_43:
[----:B------:R-:W-:Y:S05]  /*0a80*/  BSYNC.RECONVERGENT B0 ;  /* 0x0000000000007941 */ /* 0x000fea0003800200 */
.L_x_42:
[----:B------:R0:W-:Y:S01]  /*0a90*/  STG.E.64 desc[UR8][R6.64], R4 ;  /* 0x0000000406007986 */ /* 0x0001e2000c101b08 */
[----:B------:R-:W-:Y:S05]  /*0aa0*/  @!P1 BRA `(.L_x_44) ;  /* 0xfffffff4008c9947 */ /* 0x000fea000383ffff */
[----:B------:R-:W-:Y:S05]  /*0ab0*/  EXIT ;  /* 0x000000000000794d */ /* 0x000fea0003800000 */
        .weak           $__internal_1_$__cuda_sm20_div_rn_f64_full
        .type           $__internal_1_$__cuda_sm20_div_rn_f64_full,@function
        .size           $__internal_1_$__cuda_sm20_div_rn_f64_full,(.L_x_52 - $__internal_1_$__cuda_sm20_div_rn_f64_full)
$__internal_1_$__cuda_sm20_div_rn_f64_full:
[C---:B------:R-:W-:Y:S01]  /*0ac0*/  FSETP.GEU.AND P0, PT, |R11|.reuse, 1.469367938527859385e-39, PT ;  /* 0x001000000b00780b */ /* 0x040fe20003f0e200 */
[--C-:B------:R-:W-:Y:S01]  /*0ad0*/  IMAD.MOV.U32 R12, RZ, RZ, R10.reuse ;  /* 0x000000ffff0c7224 */ /* 0x100fe200078e000a */
[----:B------:R-:W-:Y:S01]  /*0ae0*/  LOP3.LUT R8, R11, 0x800fffff, RZ, 0xc0, !PT ;  /* 0x800fffff0b087812 */ /* 0x000fe200078ec0ff */
[----:B------:R-:W-:Y:S01]  /*0af0*/  IMAD.MOV.U32 R13, RZ, RZ, R11 ;  /* 0x000000ffff0d7224 */ /* 0x000fe200078e000b */
[C---:B------:R-:W-:Y:S01]  /*0b00*/  FSETP.GEU.AND P3, PT, |R5|.reuse, 1.469367938527859385e-39, PT ;  /* 0x001000000500780b */ /* 0x040fe20003f6e200 */
[----:B------:R-:W-:Y:S01]  /*0b10*/  IMAD.MOV.U32 R16, RZ, RZ, 0x1 ;  /* 0x00000001ff107424 */ /* 0x000fe200078e00ff */
[----:B------:R-:W-:Y:S01]  /*0b20*/  LOP3.LUT R9, R8, 0x3ff00000, RZ, 0xfc, !PT ;  /* 0x3ff0000008097812 */ /* 0x000fe200078efcff */
[----:B------:R-:W-:Y:S01]  /*0b30*/  IMAD.MOV.U32 R8, RZ, RZ, R10 ;  /* 0x000000ffff087224 */ /* 0x000fe200078e000a */
[----:B------:R-:W-:Y:S01]  /*0b40*/  LOP3.LUT R14, R5, 0x7ff00000, RZ, 0xc0, !PT ;  /* 0x7ff00000050e7812 */ /* 0x000fe200078ec0ff */
[----:B------:R-:W-:Y:S01]  /*0b50*/  IMAD.MOV.U32 R10, RZ, RZ, R4 ;  /* 0x000000ffff0a7224 */ /* 0x000fe200078e0004 */
[----:B------:R-:W-:Y:S01]  /*0b60*/  LOP3.LUT R21, R11, 0x7ff00000, RZ, 0xc0, !PT ;  /* 0x7ff000000b157812 */ /* 0x000fe200078ec0ff */
[----:B------:R-:W-:Y:S02]  /*0b70*/  BSSY.RECONVERGENT B1, `(.L_x_45) ;  /* 0x000004f000017945 */ /* 0x000fe40003800200 */
[----:B------:R-:W-:Y:S01]  /*0b80*/  @!P0 DMUL R8, R12, 8.98846567431157953865e+307 ;  /* 0x7fe000000c088828 */ /* 0x000fe20000000000 */
[----:B------:R-:W-:-:S03]  /*0b90*/  ISETP.GE.U32.AND P2, PT, R14, R21, PT ;  /* 0x000000150e00720c */ /* 0x000fc60003f46070 */
[----:B------:R-:W-:Y:S02]  /*0ba0*/  @!P3 LOP3.LUT R15, R13, 0x7ff00000, RZ, 0xc0, !PT ;  /* 0x7ff000000d0fb812 */ /* 0x000fe400078ec0ff */
[----:B------:R-:W0:Y:S02]  /*0bb0*/  MUFU.RCP64H R17, R9 ;  /* 0x0000000900117308 */ /* 0x000e240000001800 */
[----:B------:R-:W-:Y:S01]  /*0bc0*/  @!P3 ISETP.GE.U32.AND P4, PT, R14, R15, PT ;  /* 0x0000000f0e00b20c */ /* 0x000fe20003f86070 */
[----:B------:R-:W-:-:S05]  /*0bd0*/  IMAD.MOV.U32 R15, RZ, RZ, 0x1ca00000 ;  /* 0x1ca00000ff0f7424 */ /* 0x000fca00078e00ff */
[----:B------:R-:W-:-:S04]  /*0be0*/  SEL R11, R15, 0x63400000, !P2 ;  /* 0x634000000f0b7807 */ /* 0x000fc80005000000 */
[----:B------:R-:W-:Y:S01]  /*0bf0*/  LOP3.LUT R11, R11, 0x800fffff, R5, 0xf8, !PT ;  /* 0x800fffff0b0b7812 */ /* 0x000fe200078ef805 */
[----:B0-----:R-:W-:-:S08]  /*0c00*/  DFMA R18, R16, -R8, 1 ;  /* 0x3ff000001012742b */ /* 0x001fd00000000808 */
[----:B------:R-:W-:-:S08]  /*0c10*/  DFMA R18, R18, R18, R18 ;  /* 0x000000121212722b */ /* 0x000fd00000000012 */
[----:B------:R-:W-:Y:S01]  /*0c20*/  DFMA R16, R16, R18, R16 ;  /* 0x000000121010722b */ /* 0x000fe20000000010 */
[----:B------:R-:W-:-:S04]  /*0c30*/  @!P3 SEL R19, R15, 0x63400000, !P4 ;  /* 0x634000000f13b807 */ /* 0x000fc80006000000 */
[----:B------:R-:W-:-:S03]  /*0c40*/  @!P3 LOP3.LUT R22, R19, 0x80000000, R5, 0xf8, !PT ;  /* 0x800000001316b812 */ /* 0x000fc600078ef805 */
[----:B------:R-:W-:Y:S01]  /*0c50*/  DFMA R18, R16, -R8, 1 ;  /* 0x3ff000001012742b */ /* 0x000fe20000000808 */
[----:B------:R-:W-:Y:S01]  /*0c60*/  @!P3 LOP3.LUT R23, R22, 0x100000, RZ, 0xfc, !PT ;  /* 0x001000001617b812 */ /* 0x000fe200078efcff */
[----:B------:R-:W-:-:S06]  /*0c70*/  @!P3 IMAD.MOV.U32 R22, RZ, RZ, RZ ;  /* 0x000000ffff16b224 */ /* 0x000fcc00078e00ff */
[----:B------:R-:W-:Y:S02]  /*0c80*/  DFMA R16, R16, R18, R16 ;  /* 0x000000121010722b */ /* 0x000fe40000000010 */
[----:B------:R-:W-:Y:S01]  /*0c90*/  @!P3 DFMA R10, R10, 2, -R22 ;  /* 0x400000000a0ab82b */ /* 0x000fe20000000816 */
[----:B------:R-:W-:Y:S02]  /*0ca0*/  IMAD.MOV.U32 R22, RZ, RZ, R14 ;  /* 0x000000ffff167224 */ /* 0x000fe400078e000e */
[----:B------:R-:W-:Y:S01]  /*0cb0*/  IMAD.MOV.U32 R23, RZ, RZ, R21 ;  /* 0x000000ffff177224 */ /* 0x000fe200078e0015 */
[----:B------:R-:W-:-:S04]  /*0cc0*/  @!P0 LOP3.LUT R23, R9, 0x7ff00000, RZ, 0xc0, !PT ;  /* 0x7ff0000009178812 */ /* 0x000fc800078ec0ff */
[----:B------:R-:W-:Y:S02]  /*0cd0*/  DMUL R18, R16, R10 ;  /* 0x0000000a10127228 */ /* 0x000fe40000000000 */
[----:B------:R-:W-:Y:S01]  /*0ce0*/  @!P3 LOP3.LUT R22, R11, 0x7ff00000, RZ, 0xc0, !PT ;  /* 0x7ff000000b16b812 */ /* 0x000fe200078ec0ff */
[----:B------:R-:W-:-:S04]  /*0cf0*/  VIADD R25, R23, 0xffffffff ;  /* 0xffffffff17197836 */ /* 0x000fc80000000000 */
[----:B------:R-:W-:Y:S01]  /*0d00*/  VIADD R24, R22, 0xffffffff ;  /* 0xffffffff16187836 */ /* 0x000fe20000000000 */
[----:B------:R-:W-:-:S04]  /*0d10*/  DFMA R20, R18, -R8, R10 ;  /* 0x800000081214722b */ /* 0x000fc8000000000a */
[----:B------:R-:W-:-:S04]  /*0d20*/  ISETP.GT.U32.AND P0, PT, R24, 0x7feffffe, PT ;  /* 0x7feffffe1800780c */ /* 0x000fc80003f04070 */
[----:B------:R-:W-:Y:S01]  /*0d30*/  ISETP.GT.U32.OR P0, PT, R25, 0x7feffffe, P0 ;  /* 0x7feffffe1900780c */ /* 0x000fe20000704470 */
[----:B------:R-:W-:-:S12]  /*0d40*/  DFMA R16, R16, R20, R18 ;  /* 0x000000141010722b */ /* 0x000fd80000000012 */
[----:B------:R-:W-:Y:S05]  /*0d50*/  @P0 BRA `(.L_x_46) ;  /* 0x00000000006c0947 */ /* 0x000fea0003800000 */
[----:B------:R-:W-:-:S04]  /*0d60*/  LOP3.LUT R5, R13, 0x7ff00000, RZ, 0xc0, !PT ;  /* 0x7ff000000d057812 */ /* 0x000fc800078ec0ff */
[CC--:B------:R-:W-:Y:S02]  /*0d70*/  VIADDMNMX R4, R14.reuse, -R5.reuse, 0xb9600000, !PT ;  /* 0xb96000000e047446 */ /* 0x0c0fe40007800905 */
[----:B------:R-:W-:Y:S02]  /*0d80*/  ISETP.GE.U32.AND P0, PT, R14, R5, PT ;  /* 0x000000050e00720c */ /* 0x000fe40003f06070 */
[----:B------:R-:W-:Y:S02]  /*0d90*/  VIMNMX R4, PT, PT, R4, 0x46a00000, PT ;  /* 0x46a0000004047848 */ /* 0x000fe40003fe0100 */
[----:B------:R-:W-:-:S05]  /*0da0*/  SEL R15, R15, 0x63400000, !P0 ;  /* 0x634000000f0f7807 */ /* 0x000fca0004000000 */
[----:B------:R-:W-:Y:S02]  /*0db0*/  IMAD.IADD R18, R4, 0x1, -R15 ;  /* 0x0000000104127824 */ /* 0x000fe400078e0a0f */
[----:B------:R-:W-:Y:S02]  /*0dc0*/  IMAD.MOV.U32 R4, RZ, RZ, RZ ;  /* 0x000000ffff047224 */ /* 0x000fe400078e00ff */
        /* <DEDUP_REMOVED lines=12> */
[----:B------:R-:W-:-:S06]  /*0e90*/  IMAD.MOV.U32 R8, RZ, RZ, RZ ;  /* 0x000000ffff087224 */ /* 0x000fcc00078e00ff */
[----:B------:R-:W-:-:S03]  /*0ea0*/  DFMA R8, R14, -R8, R16 ;  /* 0x800000080e08722b */ /* 0x000fc60000000010 */
[----:B------:R-:W-:-:S03]  /*0eb0*/  LOP3.LUT R13, R5, R13, RZ, 0x3c, !PT ;  /* 0x0000000d050d7212 */ /* 0x000fc600078e3cff */
[----:B------:R-:W-:-:S04]  /*0ec0*/  IADD3 R8, PT, PT, -R18, -0x43300000, RZ ;  /* 0xbcd0000012087810 */ /* 0x000fc80007ffe1ff */
[----:B------:R-:W-:-:S04]  /*0ed0*/  FSETP.NEU.AND P0, PT, |R9|, R8, PT ;  /* 0x000000080900720b */ /* 0x000fc80003f0d200 */
[----:B------:R-:W-:Y:S02]  /*0ee0*/  FSEL R14, R4, R14, !P0 ;  /* 0x0000000e040e7208 */ /* 0x000fe40004000000 */
[----:B------:R-:W-:Y:S01]  /*0ef0*/  FSEL R15, R13, R15, !P0 ;  /* 0x0000000f0d0f7208 */ /* 0x000fe20004000000 */
[----:B------:R-:W-:Y:S06]  /*0f00*/  BRA `(.L_x_47) ;  /* 0x0000000000547947 */ /* 0x000fec0003800000 */
.L_x_46:
        /* <DEDUP_REMOVED lines=16> */
.L_x_49:
[----:B------:R-:W-:Y:S01]  /*1010*/  LOP3.LUT R15, R13, 0x80000, RZ, 0xfc, !PT ;  /* 0x000800000d0f7812 */ /* 0x000fe200078efcff */
[----:B------:R-:W-:Y:S01]  /*1020*/  IMAD.MOV.U32 R14, RZ, RZ, R12 ;  /* 0x000000ffff0e7224 */ /* 0x000fe200078e000c */
[----:B------:R-:W-:Y:S06]  /*1030*/  BRA `(.L_x_47) ;  /* 0x0000000000087947 */ /* 0x000fec0003800000 */
.L_x_48:
[----:B------:R-:W-:Y:S01]  /*1040*/  LOP3.LUT R15, R5, 0x80000, RZ, 0xfc, !PT ;  /* 0x00080000050f7812 */ /* 0x000fe200078efcff */
[----:B------:R-:W-:-:S07]  /*1050*/  IMAD.MOV.U32 R14, RZ, RZ, R4 ;  /* 0x000000ffff0e7224 */ /* 0x000fce00078e0004 */
.L_x_47:
[----:B------:R-:W-:Y:S05]  /*1060*/  BSYNC.RECONVERGENT B1 ;  /* 0x0000000000017941 */ /* 0x000fea0003800200 */
.L_x_45:
[----:B------:R-:W-:Y:S02]  /*1070*/  IMAD.MOV.U32 R4, RZ, RZ, R2 ;  /* 0x000000ffff047224 */ /* 0x000fe400078e0002 */
[----:B------:R-:W-:-:S04]  /*1080*/  IMAD.MOV.U32 R5, RZ, RZ, 0x0 ;  /* 0x00000000ff057424 */ /* 0x000fc800078e00ff */
[----:B------:R-:W-:Y:S05]  /*1090*/  RET.REL.NODEC R4 `(_Z21sorted_mean_per_slicePjS_PdjS0_) ;  /* 0xffffffec04d87950 */ /* 0x000fea0003c3ffff */
.L_x_50:
        /* <DEDUP_REMOVED lines=14> */
.L_x_52:


//--------------------- .nv.shared.reserved.0     --------------------------
	.section	.nv.shared.reserved.0,"aw",@nobits
	.weak		__nv_reservedSMEM_offset_0_alias
	.size		__nv_reservedSMEM_offset_0_alias, 0, 64
	.other		__nv_reservedSMEM_offset_0_alias,@"STO_CUDA_RESERVED_SHARED STV_DEFAULT"
__nv_reservedSMEM_offset_0_alias:
	.zero		0
	.zero		64


//--------------------- .nv.constant0._Z20sorted_cov_per_slicePjS_PdjS0_ --------------------------
	.section	.nv.constant0._Z20sorted_cov_per_slicePjS_PdjS0_,"a",@progbits
	.sectionflags	@""
	.align	4
.nv.constant0._Z20sorted_cov_per_slicePjS_PdjS0_:
	.zero		936


//--------------------- .nv.constant0._Z21sorted_mean_per_slicePjS_PdjS0_ --------------------------
	.section	.nv.constant0._Z21sorted_mean_per_slicePjS_PdjS0_,"a",@progbits
	.sectionflags	@""
	.align	4
.nv.constant0._Z21sorted_mean_per_slicePjS_PdjS0_:
	.zero		936


//--------------------- SYMBOLS --------------------------

	.type		.nv.reservedSmem.offset0,@object
	.size		.nv.reservedSmem.offset0,0x4
